//
// Generated by NVIDIA NVVM Compiler
//
// Compiler Build ID: CL-36424714
// Cuda compilation tools, release 13.0, V13.0.88
// Based on NVVM 20.0.0
//

.version 9.0
.target sm_100
.address_size 64

	// .globl	_ZN10imp_picard21moments_kernel_doubleEPKdS1_iidPdS2_S2_
// _ZZN10imp_picard21moments_kernel_doubleEPKdS1_iidPdS2_S2_E3sh0 has been demoted
// _ZZN10imp_picard21moments_kernel_doubleEPKdS1_iidPdS2_S2_E3sh1 has been demoted
// _ZZN10imp_picard21moments_kernel_doubleEPKdS1_iidPdS2_S2_E3sh2 has been demoted

.visible .entry _ZN10imp_picard21moments_kernel_doubleEPKdS1_iidPdS2_S2_(
	.param .u64 .ptr .align 1 _ZN10imp_picard21moments_kernel_doubleEPKdS1_iidPdS2_S2__param_0,
	.param .u64 .ptr .align 1 _ZN10imp_picard21moments_kernel_doubleEPKdS1_iidPdS2_S2__param_1,
	.param .u32 _ZN10imp_picard21moments_kernel_doubleEPKdS1_iidPdS2_S2__param_2,
	.param .u32 _ZN10imp_picard21moments_kernel_doubleEPKdS1_iidPdS2_S2__param_3,
	.param .f64 _ZN10imp_picard21moments_kernel_doubleEPKdS1_iidPdS2_S2__param_4,
	.param .u64 .ptr .align 1 _ZN10imp_picard21moments_kernel_doubleEPKdS1_iidPdS2_S2__param_5,
	.param .u64 .ptr .align 1 _ZN10imp_picard21moments_kernel_doubleEPKdS1_iidPdS2_S2__param_6,
	.param .u64 .ptr .align 1 _ZN10imp_picard21moments_kernel_doubleEPKdS1_iidPdS2_S2__param_7
)
{
	.reg .pred 	%p<8>;
	.reg .b32 	%r<24>;
	.reg .b64 	%rd<24>;
	.reg .b64 	%fd<43>;
	// demoted variable
	.shared .align 8 .b8 _ZZN10imp_picard21moments_kernel_doubleEPKdS1_iidPdS2_S2_E3sh0[2048];
	// demoted variable
	.shared .align 8 .b8 _ZZN10imp_picard21moments_kernel_doubleEPKdS1_iidPdS2_S2_E3sh1[2048];
	// demoted variable
	.shared .align 8 .b8 _ZZN10imp_picard21moments_kernel_doubleEPKdS1_iidPdS2_S2_E3sh2[2048];
	ld.param.u64 	%rd5, [_ZN10imp_picard21moments_kernel_doubleEPKdS1_iidPdS2_S2__param_0];
	ld.param.u64 	%rd6, [_ZN10imp_picard21moments_kernel_doubleEPKdS1_iidPdS2_S2__param_1];
	ld.param.u32 	%r13, [_ZN10imp_picard21moments_kernel_doubleEPKdS1_iidPdS2_S2__param_2];
	ld.param.u32 	%r12, [_ZN10imp_picard21moments_kernel_doubleEPKdS1_iidPdS2_S2__param_3];
	ld.param.f64 	%fd10, [_ZN10imp_picard21moments_kernel_doubleEPKdS1_iidPdS2_S2__param_4];
	ld.param.u64 	%rd7, [_ZN10imp_picard21moments_kernel_doubleEPKdS1_iidPdS2_S2__param_5];
	ld.param.u64 	%rd8, [_ZN10imp_picard21moments_kernel_doubleEPKdS1_iidPdS2_S2__param_6];
	ld.param.u64 	%rd9, [_ZN10imp_picard21moments_kernel_doubleEPKdS1_iidPdS2_S2__param_7];
	mov.u32 	%r1, %ctaid.x;
	setp.ge.s32 	%p1, %r1, %r13;
	@%p1 bra 	$L__BB0_10;
	cvt.u64.u32 	%rd1, %r1;
	mov.u32 	%r2, %tid.x;
	setp.ge.s32 	%p2, %r2, %r12;
	mov.f64 	%fd40, 0d0000000000000000;
	mov.f64 	%fd41, %fd40;
	mov.f64 	%fd42, %fd40;
	@%p2 bra 	$L__BB0_4;
	mov.u32 	%r3, %ntid.x;
	cvta.to.global.u64 	%rd2, %rd5;
	cvta.to.global.u64 	%rd3, %rd6;
	cvt.s64.s32 	%rd10, %r12;
	mul.lo.s64 	%rd4, %rd10, %rd1;
	mov.f64 	%fd42, 0d0000000000000000;
	mov.u32 	%r22, %r2;
	mov.f64 	%fd41, %fd42;
	mov.f64 	%fd40, %fd42;
$L__BB0_3:
	cvt.s64.s32 	%rd11, %r22;
	add.s64 	%rd12, %rd4, %rd11;
	shl.b64 	%rd13, %rd12, 3;
	add.s64 	%rd14, %rd2, %rd13;
	ld.global.nc.f64 	%fd13, [%rd14];
	mul.wide.s32 	%rd15, %r22, 8;
	add.s64 	%rd16, %rd3, %rd15;
	ld.global.nc.f64 	%fd14, [%rd16];
	add.f64 	%fd40, %fd40, %fd13;
	mul.f64 	%fd15, %fd13, %fd14;
	add.f64 	%fd41, %fd41, %fd15;
	fma.rn.f64 	%fd42, %fd14, %fd15, %fd42;
	add.s32 	%r22, %r22, %r3;
	setp.lt.s32 	%p3, %r22, %r12;
	@%p3 bra 	$L__BB0_3;
$L__BB0_4:
	shl.b32 	%r14, %r2, 3;
	mov.u32 	%r15, _ZZN10imp_picard21moments_kernel_doubleEPKdS1_iidPdS2_S2_E3sh0;
	add.s32 	%r6, %r15, %r14;
	st.shared.f64 	[%r6], %fd40;
	mov.u32 	%r16, _ZZN10imp_picard21moments_kernel_doubleEPKdS1_iidPdS2_S2_E3sh1;
	add.s32 	%r7, %r16, %r14;
	st.shared.f64 	[%r7], %fd41;
	mov.u32 	%r17, _ZZN10imp_picard21moments_kernel_doubleEPKdS1_iidPdS2_S2_E3sh2;
	add.s32 	%r8, %r17, %r14;
	st.shared.f64 	[%r8], %fd42;
	bar.sync 	0;
	mov.u32 	%r23, %ntid.x;
	setp.lt.u32 	%p4, %r23, 2;
	@%p4 bra 	$L__BB0_8;
$L__BB0_5:
	shr.u32 	%r11, %r23, 1;
	setp.ge.u32 	%p5, %r2, %r11;
	@%p5 bra 	$L__BB0_7;
	shl.b32 	%r18, %r11, 3;
	add.s32 	%r19, %r6, %r18;
	ld.shared.f64 	%fd16, [%r19];
	ld.shared.f64 	%fd17, [%r6];
	add.f64 	%fd18, %fd16, %fd17;
	st.shared.f64 	[%r6], %fd18;
	add.s32 	%r20, %r7, %r18;
	ld.shared.f64 	%fd19, [%r20];
	ld.shared.f64 	%fd20, [%r7];
	add.f64 	%fd21, %fd19, %fd20;
	st.shared.f64 	[%r7], %fd21;
	add.s32 	%r21, %r8, %r18;
	ld.shared.f64 	%fd22, [%r21];
	ld.shared.f64 	%fd23, [%r8];
	add.f64 	%fd24, %fd22, %fd23;
	st.shared.f64 	[%r8], %fd24;
$L__BB0_7:
	bar.sync 	0;
	setp.gt.u32 	%p6, %r23, 3;
	mov.u32 	%r23, %r11;
	@%p6 bra 	$L__BB0_5;
$L__BB0_8:
	setp.ne.s32 	%p7, %r2, 0;
	@%p7 bra 	$L__BB0_10;
	ld.shared.f64 	%fd25, [_ZZN10imp_picard21moments_kernel_doubleEPKdS1_iidPdS2_S2_E3sh0];
	mul.f64 	%fd26, %fd10, %fd25;
	ld.shared.f64 	%fd27, [_ZZN10imp_picard21moments_kernel_doubleEPKdS1_iidPdS2_S2_E3sh1];
	mul.f64 	%fd28, %fd10, %fd27;
	ld.shared.f64 	%fd29, [_ZZN10imp_picard21moments_kernel_doubleEPKdS1_iidPdS2_S2_E3sh2];
	mul.f64 	%fd30, %fd10, %fd29;
	max.f64 	%fd31, %fd26, 0d01A56E1FC2F8F359;
	div.rn.f64 	%fd32, %fd28, %fd31;
	div.rn.f64 	%fd33, %fd30, %fd31;
	mul.f64 	%fd34, %fd32, %fd32;
	sub.f64 	%fd35, %fd33, %fd34;
	max.f64 	%fd36, %fd35, 0d01A56E1FC2F8F359;
	cvta.to.global.u64 	%rd17, %rd7;
	shl.b64 	%rd18, %rd1, 3;
	add.s64 	%rd19, %rd17, %rd18;
	st.global.f64 	[%rd19], %fd31;
	cvta.to.global.u64 	%rd20, %rd8;
	add.s64 	%rd21, %rd20, %rd18;
	st.global.f64 	[%rd21], %fd32;
	cvta.to.global.u64 	%rd22, %rd9;
	add.s64 	%rd23, %rd22, %rd18;
	st.global.f64 	[%rd23], %fd36;
$L__BB0_10:
	ret;

}
	// .globl	_ZN10imp_picard26build_system_kernel_doubleEPKdS1_S1_S1_S1_iiddddPdS2_S2_S2_
.visible .entry _ZN10imp_picard26build_system_kernel_doubleEPKdS1_S1_S1_S1_iiddddPdS2_S2_S2_(
	.param .u64 .ptr .align 1 _ZN10imp_picard26build_system_kernel_doubleEPKdS1_S1_S1_S1_iiddddPdS2_S2_S2__param_0,
	.param .u64 .ptr .align 1 _ZN10imp_picard26build_system_kernel_doubleEPKdS1_S1_S1_S1_iiddddPdS2_S2_S2__param_1,
	.param .u64 .ptr .align 1 _ZN10imp_picard26build_system_kernel_doubleEPKdS1_S1_S1_S1_iiddddPdS2_S2_S2__param_2,
	.param .u64 .ptr .align 1 _ZN10imp_picard26build_system_kernel_doubleEPKdS1_S1_S1_S1_iiddddPdS2_S2_S2__param_3,
	.param .u64 .ptr .align 1 _ZN10imp_picard26build_system_kernel_doubleEPKdS1_S1_S1_S1_iiddddPdS2_S2_S2__param_4,
	.param .u32 _ZN10imp_picard26build_system_kernel_doubleEPKdS1_S1_S1_S1_iiddddPdS2_S2_S2__param_5,
	.param .u32 _ZN10imp_picard26build_system_kernel_doubleEPKdS1_S1_S1_S1_iiddddPdS2_S2_S2__param_6,
	.param .f64 _ZN10imp_picard26build_system_kernel_doubleEPKdS1_S1_S1_S1_iiddddPdS2_S2_S2__param_7,
	.param .f64 _ZN10imp_picard26build_system_kernel_doubleEPKdS1_S1_S1_S1_iiddddPdS2_S2_S2__param_8,
	.param .f64 _ZN10imp_picard26build_system_kernel_doubleEPKdS1_S1_S1_S1_iiddddPdS2_S2_S2__param_9,
	.param .f64 _ZN10imp_picard26build_system_kernel_doubleEPKdS1_S1_S1_S1_iiddddPdS2_S2_S2__param_10,
	.param .u64 .ptr .align 1 _ZN10imp_picard26build_system_kernel_doubleEPKdS1_S1_S1_S1_iiddddPdS2_S2_S2__param_11,
	.param .u64 .ptr .align 1 _ZN10imp_picard26build_system_kernel_doubleEPKdS1_S1_S1_S1_iiddddPdS2_S2_S2__param_12,
	.param .u64 .ptr .align 1 _ZN10imp_picard26build_system_kernel_doubleEPKdS1_S1_S1_S1_iiddddPdS2_S2_S2__param_13,
	.param .u64 .ptr .align 1 _ZN10imp_picard26build_system_kernel_doubleEPKdS1_S1_S1_S1_iiddddPdS2_S2_S2__param_14
)
{
	.reg .pred 	%p<16>;
	.reg .b32 	%r<65>;
	.reg .b32 	%f<7>;
	.reg .b64 	%rd<70>;
	.reg .b64 	%fd<139>;

	ld.param.u64 	%rd30, [_ZN10imp_picard26build_system_kernel_doubleEPKdS1_S1_S1_S1_iiddddPdS2_S2_S2__param_1];
	ld.param.u64 	%rd35, [_ZN10imp_picard26build_system_kernel_doubleEPKdS1_S1_S1_S1_iiddddPdS2_S2_S2__param_2];
	ld.param.u64 	%rd36, [_ZN10imp_picard26build_system_kernel_doubleEPKdS1_S1_S1_S1_iiddddPdS2_S2_S2__param_3];
	ld.param.u64 	%rd37, [_ZN10imp_picard26build_system_kernel_doubleEPKdS1_S1_S1_S1_iiddddPdS2_S2_S2__param_4];
	ld.param.u32 	%r18, [_ZN10imp_picard26build_system_kernel_doubleEPKdS1_S1_S1_S1_iiddddPdS2_S2_S2__param_5];
	ld.param.f64 	%fd30, [_ZN10imp_picard26build_system_kernel_doubleEPKdS1_S1_S1_S1_iiddddPdS2_S2_S2__param_8];
	ld.param.f64 	%fd32, [_ZN10imp_picard26build_system_kernel_doubleEPKdS1_S1_S1_S1_iiddddPdS2_S2_S2__param_10];
	cvta.to.global.u64 	%rd1, %rd37;
	cvta.to.global.u64 	%rd2, %rd36;
	cvta.to.global.u64 	%rd3, %rd35;
	max.s32 	%r1, %r18, 2;
	add.s32 	%r2, %r1, -2;
	setp.eq.s32 	%p1, %r2, 0;
	@%p1 bra 	$L__BB1_13;
	ld.param.u32 	%r60, [_ZN10imp_picard26build_system_kernel_doubleEPKdS1_S1_S1_S1_iiddddPdS2_S2_S2__param_6];
	mov.u32 	%r20, %ctaid.x;
	mov.u32 	%r21, %ntid.x;
	mov.u32 	%r22, %tid.x;
	mad.lo.s32 	%r3, %r20, %r21, %r22;
	setp.ge.s32 	%p2, %r3, %r60;
	@%p2 bra 	$L__BB1_13;
	ld.param.f64 	%fd133, [_ZN10imp_picard26build_system_kernel_doubleEPKdS1_S1_S1_S1_iiddddPdS2_S2_S2__param_7];
	cvt.s64.s32 	%rd4, %r3;
	cvta.to.global.u64 	%rd38, %rd30;
	mul.wide.s32 	%rd39, %r3, 8;
	add.s64 	%rd40, %rd38, %rd39;
	ld.global.nc.f64 	%fd1, [%rd40];
	div.rn.f64 	%fd2, %fd133, %fd30;
	ld.global.nc.f64 	%fd33, [%rd3];
	ld.global.nc.f64 	%fd34, [%rd2];
	ld.global.nc.f64 	%fd35, [%rd1];
	mul.f64 	%fd36, %fd32, %fd33;
	sqrt.rn.f64 	%fd37, %fd35;
	div.rn.f64 	%fd3, %fd36, %fd37;
	mov.f64 	%fd38, 0dBFE0000000000000;
	div.rn.f64 	%fd39, %fd38, %fd35;
	sub.f64 	%fd40, %fd1, %fd34;
	mul.f64 	%fd41, %fd40, %fd40;
	mul.f64 	%fd4, %fd41, %fd39;
	fma.rn.f64 	%fd42, %fd4, 0d3FF71547652B82FE, 0d4338000000000000;
	{
	.reg .b32 %temp; 
	mov.b64 	{%r4, %temp}, %fd42;
	}
	mov.f64 	%fd43, 0dC338000000000000;
	add.rn.f64 	%fd44, %fd42, %fd43;
	fma.rn.f64 	%fd45, %fd44, 0dBFE62E42FEFA39EF, %fd4;
	fma.rn.f64 	%fd46, %fd44, 0dBC7ABC9E3B39803F, %fd45;
	fma.rn.f64 	%fd47, %fd46, 0d3E5ADE1569CE2BDF, 0d3E928AF3FCA213EA;
	fma.rn.f64 	%fd48, %fd47, %fd46, 0d3EC71DEE62401315;
	fma.rn.f64 	%fd49, %fd48, %fd46, 0d3EFA01997C89EB71;
	fma.rn.f64 	%fd50, %fd49, %fd46, 0d3F2A01A014761F65;
	fma.rn.f64 	%fd51, %fd50, %fd46, 0d3F56C16C1852B7AF;
	fma.rn.f64 	%fd52, %fd51, %fd46, 0d3F81111111122322;
	fma.rn.f64 	%fd53, %fd52, %fd46, 0d3FA55555555502A1;
	fma.rn.f64 	%fd54, %fd53, %fd46, 0d3FC5555555555511;
	fma.rn.f64 	%fd55, %fd54, %fd46, 0d3FE000000000000B;
	fma.rn.f64 	%fd56, %fd55, %fd46, 0d3FF0000000000000;
	fma.rn.f64 	%fd57, %fd56, %fd46, 0d3FF0000000000000;
	{
	.reg .b32 %temp; 
	mov.b64 	{%r5, %temp}, %fd57;
	}
	{
	.reg .b32 %temp; 
	mov.b64 	{%temp, %r6}, %fd57;
	}
	shl.b32 	%r23, %r4, 20;
	add.s32 	%r24, %r23, %r6;
	mov.b64 	%fd136, {%r5, %r24};
	{
	.reg .b32 %temp; 
	mov.b64 	{%temp, %r25}, %fd4;
	}
	mov.b32 	%f4, %r25;
	abs.f32 	%f1, %f4;
	setp.lt.f32 	%p3, %f1, 0f4086232B;
	@%p3 bra 	$L__BB1_5;
	setp.lt.f64 	%p4, %fd4, 0d0000000000000000;
	add.f64 	%fd58, %fd4, 0d7FF0000000000000;
	selp.f64 	%fd136, 0d0000000000000000, %fd58, %p4;
	setp.geu.f32 	%p5, %f1, 0f40874800;
	@%p5 bra 	$L__BB1_5;
	shr.u32 	%r26, %r4, 31;
	add.s32 	%r27, %r4, %r26;
	shr.s32 	%r28, %r27, 1;
	shl.b32 	%r29, %r28, 20;
	add.s32 	%r30, %r6, %r29;
	mov.b64 	%fd59, {%r5, %r30};
	sub.s32 	%r31, %r4, %r28;
	shl.b32 	%r32, %r31, 20;
	add.s32 	%r33, %r32, 1072693248;
	mov.b32 	%r34, 0;
	mov.b64 	%fd60, {%r34, %r33};
	mul.f64 	%fd136, %fd60, %fd59;
$L__BB1_5:
	mul.f64 	%fd9, %fd3, %fd136;
	mul.wide.s32 	%rd41, %r18, 8;
	add.s64 	%rd42, %rd3, %rd41;
	ld.global.nc.f64 	%fd61, [%rd42+-8];
	add.s64 	%rd43, %rd2, %rd41;
	ld.global.nc.f64 	%fd62, [%rd43+-8];
	add.s64 	%rd44, %rd1, %rd41;
	ld.global.nc.f64 	%fd63, [%rd44+-8];
	mul.f64 	%fd64, %fd32, %fd61;
	sqrt.rn.f64 	%fd65, %fd63;
	div.rn.f64 	%fd10, %fd64, %fd65;
	mov.f64 	%fd66, 0dBFE0000000000000;
	div.rn.f64 	%fd67, %fd66, %fd63;
	sub.f64 	%fd68, %fd1, %fd62;
	mul.f64 	%fd69, %fd68, %fd68;
	mul.f64 	%fd11, %fd69, %fd67;
	fma.rn.f64 	%fd70, %fd11, 0d3FF71547652B82FE, 0d4338000000000000;
	{
	.reg .b32 %temp; 
	mov.b64 	{%r7, %temp}, %fd70;
	}
	mov.f64 	%fd71, 0dC338000000000000;
	add.rn.f64 	%fd72, %fd70, %fd71;
	fma.rn.f64 	%fd73, %fd72, 0dBFE62E42FEFA39EF, %fd11;
	fma.rn.f64 	%fd74, %fd72, 0dBC7ABC9E3B39803F, %fd73;
	fma.rn.f64 	%fd75, %fd74, 0d3E5ADE1569CE2BDF, 0d3E928AF3FCA213EA;
	fma.rn.f64 	%fd76, %fd75, %fd74, 0d3EC71DEE62401315;
	fma.rn.f64 	%fd77, %fd76, %fd74, 0d3EFA01997C89EB71;
	fma.rn.f64 	%fd78, %fd77, %fd74, 0d3F2A01A014761F65;
	fma.rn.f64 	%fd79, %fd78, %fd74, 0d3F56C16C1852B7AF;
	fma.rn.f64 	%fd80, %fd79, %fd74, 0d3F81111111122322;
	fma.rn.f64 	%fd81, %fd80, %fd74, 0d3FA55555555502A1;
	fma.rn.f64 	%fd82, %fd81, %fd74, 0d3FC5555555555511;
	fma.rn.f64 	%fd83, %fd82, %fd74, 0d3FE000000000000B;
	fma.rn.f64 	%fd84, %fd83, %fd74, 0d3FF0000000000000;
	fma.rn.f64 	%fd85, %fd84, %fd74, 0d3FF0000000000000;
	{
	.reg .b32 %temp; 
	mov.b64 	{%r8, %temp}, %fd85;
	}
	{
	.reg .b32 %temp; 
	mov.b64 	{%temp, %r9}, %fd85;
	}
	shl.b32 	%r35, %r7, 20;
	add.s32 	%r36, %r35, %r9;
	mov.b64 	%fd137, {%r8, %r36};
	{
	.reg .b32 %temp; 
	mov.b64 	{%temp, %r37}, %fd11;
	}
	mov.b32 	%f5, %r37;
	abs.f32 	%f2, %f5;
	setp.lt.f32 	%p6, %f2, 0f4086232B;
	@%p6 bra 	$L__BB1_8;
	setp.lt.f64 	%p7, %fd11, 0d0000000000000000;
	add.f64 	%fd86, %fd11, 0d7FF0000000000000;
	selp.f64 	%fd137, 0d0000000000000000, %fd86, %p7;
	setp.geu.f32 	%p8, %f2, 0f40874800;
	@%p8 bra 	$L__BB1_8;
	shr.u32 	%r38, %r7, 31;
	add.s32 	%r39, %r7, %r38;
	shr.s32 	%r40, %r39, 1;
	shl.b32 	%r41, %r40, 20;
	add.s32 	%r42, %r9, %r41;
	mov.b64 	%fd87, {%r8, %r42};
	sub.s32 	%r43, %r7, %r40;
	shl.b32 	%r44, %r43, 20;
	add.s32 	%r45, %r44, 1072693248;
	mov.b32 	%r46, 0;
	mov.b64 	%fd88, {%r46, %r45};
	mul.f64 	%fd137, %fd88, %fd87;
$L__BB1_8:
	ld.param.u64 	%rd61, [_ZN10imp_picard26build_system_kernel_doubleEPKdS1_S1_S1_S1_iiddddPdS2_S2_S2__param_14];
	ld.param.u64 	%rd60, [_ZN10imp_picard26build_system_kernel_doubleEPKdS1_S1_S1_S1_iiddddPdS2_S2_S2__param_13];
	ld.param.u64 	%rd59, [_ZN10imp_picard26build_system_kernel_doubleEPKdS1_S1_S1_S1_iiddddPdS2_S2_S2__param_12];
	ld.param.u64 	%rd58, [_ZN10imp_picard26build_system_kernel_doubleEPKdS1_S1_S1_S1_iiddddPdS2_S2_S2__param_11];
	ld.param.u32 	%r61, [_ZN10imp_picard26build_system_kernel_doubleEPKdS1_S1_S1_S1_iiddddPdS2_S2_S2__param_6];
	ld.param.u64 	%rd57, [_ZN10imp_picard26build_system_kernel_doubleEPKdS1_S1_S1_S1_iiddddPdS2_S2_S2__param_0];
	max.f64 	%fd89, %fd1, 0d0000000000000000;
	mul.f64 	%fd90, %fd2, %fd89;
	neg.f64 	%fd91, %fd1;
	setp.lt.f64 	%p9, %fd1, 0d0000000000000000;
	selp.f64 	%fd92, %fd91, 0d0000000000000000, %p9;
	mul.f64 	%fd93, %fd2, %fd92;
	mul.f64 	%fd94, %fd10, %fd137;
	add.f64 	%fd95, %fd90, 0d3FF0000000000000;
	add.f64 	%fd16, %fd93, %fd95;
	neg.f64 	%fd17, %fd90;
	neg.f64 	%fd18, %fd93;
	cvt.s64.s32 	%rd45, %r61;
	mul.f64 	%fd19, %fd90, %fd9;
	mul.f64 	%fd20, %fd93, %fd94;
	cvt.u64.u32 	%rd46, %r2;
	mul.lo.s64 	%rd47, %rd4, %rd46;
	shl.b64 	%rd48, %rd47, 3;
	cvta.to.global.u64 	%rd49, %rd61;
	add.s64 	%rd69, %rd49, %rd48;
	cvta.to.global.u64 	%rd50, %rd60;
	add.s64 	%rd68, %rd50, %rd48;
	cvta.to.global.u64 	%rd51, %rd59;
	add.s64 	%rd67, %rd51, %rd48;
	cvta.to.global.u64 	%rd52, %rd58;
	add.s64 	%rd66, %rd52, %rd48;
	add.s64 	%rd65, %rd3, 8;
	add.s64 	%rd64, %rd1, 8;
	add.s64 	%rd63, %rd2, 8;
	sub.s32 	%r64, 2, %r1;
	add.s64 	%rd53, %rd45, %rd4;
	shl.b64 	%rd54, %rd53, 3;
	cvta.to.global.u64 	%rd55, %rd57;
	add.s64 	%rd62, %rd55, %rd54;
	mov.b32 	%r63, 2;
$L__BB1_9:
	ld.param.f64 	%fd135, [_ZN10imp_picard26build_system_kernel_doubleEPKdS1_S1_S1_S1_iiddddPdS2_S2_S2__param_9];
	ld.global.nc.f64 	%fd21, [%rd65];
	ld.global.nc.f64 	%fd96, [%rd64];
	sqrt.rn.f64 	%fd22, %fd96;
	mul.f64 	%fd97, %fd21, %fd22;
	div.rn.f64 	%fd23, %fd135, %fd97;
	ld.global.nc.f64 	%fd98, [%rd63];
	mov.f64 	%fd99, 0dBFE0000000000000;
	div.rn.f64 	%fd100, %fd99, %fd96;
	sub.f64 	%fd101, %fd1, %fd98;
	mul.f64 	%fd102, %fd101, %fd101;
	mul.f64 	%fd24, %fd102, %fd100;
	fma.rn.f64 	%fd103, %fd24, 0d3FF71547652B82FE, 0d4338000000000000;
	{
	.reg .b32 %temp; 
	mov.b64 	{%r13, %temp}, %fd103;
	}
	mov.f64 	%fd104, 0dC338000000000000;
	add.rn.f64 	%fd105, %fd103, %fd104;
	fma.rn.f64 	%fd106, %fd105, 0dBFE62E42FEFA39EF, %fd24;
	fma.rn.f64 	%fd107, %fd105, 0dBC7ABC9E3B39803F, %fd106;
	fma.rn.f64 	%fd108, %fd107, 0d3E5ADE1569CE2BDF, 0d3E928AF3FCA213EA;
	fma.rn.f64 	%fd109, %fd108, %fd107, 0d3EC71DEE62401315;
	fma.rn.f64 	%fd110, %fd109, %fd107, 0d3EFA01997C89EB71;
	fma.rn.f64 	%fd111, %fd110, %fd107, 0d3F2A01A014761F65;
	fma.rn.f64 	%fd112, %fd111, %fd107, 0d3F56C16C1852B7AF;
	fma.rn.f64 	%fd113, %fd112, %fd107, 0d3F81111111122322;
	fma.rn.f64 	%fd114, %fd113, %fd107, 0d3FA55555555502A1;
	fma.rn.f64 	%fd115, %fd114, %fd107, 0d3FC5555555555511;
	fma.rn.f64 	%fd116, %fd115, %fd107, 0d3FE000000000000B;
	fma.rn.f64 	%fd117, %fd116, %fd107, 0d3FF0000000000000;
	fma.rn.f64 	%fd118, %fd117, %fd107, 0d3FF0000000000000;
	{
	.reg .b32 %temp; 
	mov.b64 	{%r14, %temp}, %fd118;
	}
	{
	.reg .b32 %temp; 
	mov.b64 	{%temp, %r15}, %fd118;
	}
	shl.b32 	%r48, %r13, 20;
	add.s32 	%r49, %r48, %r15;
	mov.b64 	%fd138, {%r14, %r49};
	{
	.reg .b32 %temp; 
	mov.b64 	{%temp, %r50}, %fd24;
	}
	mov.b32 	%f6, %r50;
	abs.f32 	%f3, %f6;
	setp.lt.f32 	%p10, %f3, 0f4086232B;
	@%p10 bra 	$L__BB1_12;
	setp.lt.f64 	%p11, %fd24, 0d0000000000000000;
	add.f64 	%fd119, %fd24, 0d7FF0000000000000;
	selp.f64 	%fd138, 0d0000000000000000, %fd119, %p11;
	setp.geu.f32 	%p12, %f3, 0f40874800;
	@%p12 bra 	$L__BB1_12;
	shr.u32 	%r51, %r13, 31;
	add.s32 	%r52, %r13, %r51;
	shr.s32 	%r53, %r52, 1;
	shl.b32 	%r54, %r53, 20;
	add.s32 	%r55, %r15, %r54;
	mov.b64 	%fd120, {%r14, %r55};
	sub.s32 	%r56, %r13, %r53;
	shl.b32 	%r57, %r56, 20;
	add.s32 	%r58, %r57, 1072693248;
	mov.b32 	%r59, 0;
	mov.b64 	%fd121, {%r59, %r58};
	mul.f64 	%fd138, %fd121, %fd120;
$L__BB1_12:
	ld.param.f64 	%fd134, [_ZN10imp_picard26build_system_kernel_doubleEPKdS1_S1_S1_S1_iiddddPdS2_S2_S2__param_7];
	ld.param.u32 	%r62, [_ZN10imp_picard26build_system_kernel_doubleEPKdS1_S1_S1_S1_iiddddPdS2_S2_S2__param_6];
	div.rn.f64 	%fd122, %fd134, %fd23;
	mul.f64 	%fd123, %fd32, %fd21;
	div.rn.f64 	%fd124, %fd123, %fd22;
	mul.f64 	%fd125, %fd124, %fd138;
	ld.global.nc.f64 	%fd126, [%rd62];
	fma.rn.f64 	%fd127, %fd122, %fd125, %fd126;
	setp.eq.s32 	%p13, %r63, 2;
	add.f64 	%fd128, %fd19, %fd127;
	selp.f64 	%fd129, %fd128, %fd127, %p13;
	add.s32 	%r64, %r64, 1;
	setp.eq.s32 	%p14, %r64, 0;
	add.f64 	%fd130, %fd20, %fd129;
	selp.f64 	%fd131, %fd130, %fd129, %p14;
	st.global.f64 	[%rd66], %fd17;
	add.f64 	%fd132, %fd16, %fd122;
	st.global.f64 	[%rd67], %fd132;
	st.global.f64 	[%rd68], %fd18;
	st.global.f64 	[%rd69], %fd131;
	add.s64 	%rd69, %rd69, 8;
	add.s64 	%rd68, %rd68, 8;
	add.s64 	%rd67, %rd67, 8;
	add.s64 	%rd66, %rd66, 8;
	add.s64 	%rd65, %rd65, 8;
	add.s64 	%rd64, %rd64, 8;
	add.s64 	%rd63, %rd63, 8;
	add.s32 	%r63, %r63, 1;
	mul.wide.s32 	%rd56, %r62, 8;
	add.s64 	%rd62, %rd62, %rd56;
	setp.ne.s32 	%p15, %r64, 0;
	@%p15 bra 	$L__BB1_9;
$L__BB1_13:
	ret;

}
	// .globl	_ZN10imp_picard34scatter_and_residual_kernel_doubleEPKdS1_PdiiS2_
.visible .entry _ZN10imp_picard34scatter_and_residual_kernel_doubleEPKdS1_PdiiS2_(
	.param .u64 .ptr .align 1 _ZN10imp_picard34scatter_and_residual_kernel_doubleEPKdS1_PdiiS2__param_0,
	.param .u64 .ptr .align 1 _ZN10imp_picard34scatter_and_residual_kernel_doubleEPKdS1_PdiiS2__param_1,
	.param .u64 .ptr .align 1 _ZN10imp_picard34scatter_and_residual_kernel_doubleEPKdS1_PdiiS2__param_2,
	.param .u32 _ZN10imp_picard34scatter_and_residual_kernel_doubleEPKdS1_PdiiS2__param_3,
	.param .u32 _ZN10imp_picard34scatter_and_residual_kernel_doubleEPKdS1_PdiiS2__param_4,
	.param .u64 .ptr .align 1 _ZN10imp_picard34scatter_and_residual_kernel_doubleEPKdS1_PdiiS2__param_5
)
{
	.reg .pred 	%p<15>;
	.reg .b32 	%r<32>;
	.reg .b64 	%rd<58>;
	.reg .b64 	%fd<36>;

	ld.param.u64 	%rd18, [_ZN10imp_picard34scatter_and_residual_kernel_doubleEPKdS1_PdiiS2__param_0];
	ld.param.u64 	%rd17, [_ZN10imp_picard34scatter_and_residual_kernel_doubleEPKdS1_PdiiS2__param_1];
	ld.param.u64 	%rd19, [_ZN10imp_picard34scatter_and_residual_kernel_doubleEPKdS1_PdiiS2__param_2];
	ld.param.u32 	%r13, [_ZN10imp_picard34scatter_and_residual_kernel_doubleEPKdS1_PdiiS2__param_3];
	ld.param.u32 	%r14, [_ZN10imp_picard34scatter_and_residual_kernel_doubleEPKdS1_PdiiS2__param_4];
	ld.param.u64 	%rd20, [_ZN10imp_picard34scatter_and_residual_kernel_doubleEPKdS1_PdiiS2__param_5];
	cvta.to.global.u64 	%rd1, %rd20;
	cvta.to.global.u64 	%rd2, %rd18;
	cvta.to.global.u64 	%rd3, %rd19;
	max.s32 	%r15, %r13, 2;
	add.s32 	%r16, %r15, -2;
	cvt.s64.s32 	%rd4, %r14;
	cvt.u64.u32 	%rd5, %r16;
	mul.lo.s64 	%rd21, %rd5, %rd4;
	mov.u32 	%r17, %ctaid.x;
	mov.u32 	%r18, %ntid.x;
	mov.u32 	%r19, %tid.x;
	mad.lo.s32 	%r1, %r17, %r18, %r19;
	cvt.u64.u32 	%rd22, %r1;
	setp.le.u64 	%p1, %rd21, %rd22;
	@%p1 bra 	$L__BB2_4;
	cvt.u32.u64 	%r20, %rd5;
	cvta.to.global.u64 	%rd23, %rd17;
	div.u32 	%r21, %r1, %r20;
	mul.lo.s32 	%r22, %r21, %r20;
	sub.s32 	%r23, %r1, %r22;
	cvt.u64.u32 	%rd24, %r23;
	add.s32 	%r24, %r23, 1;
	cvt.s64.s32 	%rd25, %r21;
	mad.lo.s64 	%rd26, %rd25, %rd5, %rd24;
	shl.b64 	%rd27, %rd26, 3;
	add.s64 	%rd28, %rd23, %rd27;
	ld.global.nc.f64 	%fd2, [%rd28];
	cvt.u64.u32 	%rd29, %r24;
	mad.lo.s64 	%rd30, %rd29, %rd4, %rd25;
	shl.b64 	%rd31, %rd30, 3;
	add.s64 	%rd32, %rd3, %rd31;
	st.global.f64 	[%rd32], %fd2;
	add.s64 	%rd33, %rd2, %rd31;
	ld.global.nc.f64 	%fd3, [%rd33];
	sub.f64 	%fd4, %fd2, %fd3;
	abs.f64 	%fd1, %fd4;
	ld.global.u64 	%rd55, [%rd1];
	mov.b64 	%rd7, %fd1;
$L__BB2_2:
	mov.b64 	%fd5, %rd55;
	setp.leu.f64 	%p2, %fd1, %fd5;
	@%p2 bra 	$L__BB2_4;
	atom.relaxed.global.cas.b64 	%rd9, [%rd1], %rd55, %rd7;
	setp.ne.s64 	%p3, %rd55, %rd9;
	mov.u64 	%rd55, %rd9;
	@%p3 bra 	$L__BB2_2;
$L__BB2_4:
	setp.ne.s32 	%p4, %r1, 0;
	setp.lt.s32 	%p5, %r14, 1;
	or.pred  	%p6, %p4, %p5;
	@%p6 bra 	$L__BB2_16;
	add.s32 	%r26, %r13, -1;
	cvt.s64.s32 	%rd34, %r26;
	mul.lo.s64 	%rd10, %rd34, %rd4;
	and.b32  	%r2, %r14, 7;
	setp.lt.u32 	%p7, %r14, 8;
	mov.b32 	%r30, 0;
	@%p7 bra 	$L__BB2_8;
	and.b32  	%r30, %r14, 2147483640;
	neg.s32 	%r28, %r30;
	shl.b64 	%rd11, %rd10, 3;
	add.s64 	%rd56, %rd3, 32;
	mov.u64 	%rd57, %rd2;
$L__BB2_7:
	.pragma "nounroll";
	ld.global.nc.f64 	%fd6, [%rd57];
	st.global.f64 	[%rd56+-32], %fd6;
	add.s64 	%rd35, %rd57, %rd11;
	ld.global.nc.f64 	%fd7, [%rd35];
	add.s64 	%rd36, %rd56, %rd11;
	st.global.f64 	[%rd36+-32], %fd7;
	ld.global.nc.f64 	%fd8, [%rd57+8];
	st.global.f64 	[%rd56+-24], %fd8;
	ld.global.nc.f64 	%fd9, [%rd35+8];
	st.global.f64 	[%rd36+-24], %fd9;
	ld.global.nc.f64 	%fd10, [%rd57+16];
	st.global.f64 	[%rd56+-16], %fd10;
	ld.global.nc.f64 	%fd11, [%rd35+16];
	st.global.f64 	[%rd36+-16], %fd11;
	ld.global.nc.f64 	%fd12, [%rd57+24];
	st.global.f64 	[%rd56+-8], %fd12;
	ld.global.nc.f64 	%fd13, [%rd35+24];
	st.global.f64 	[%rd36+-8], %fd13;
	ld.global.nc.f64 	%fd14, [%rd57+32];
	st.global.f64 	[%rd56], %fd14;
	ld.global.nc.f64 	%fd15, [%rd35+32];
	st.global.f64 	[%rd36], %fd15;
	ld.global.nc.f64 	%fd16, [%rd57+40];
	st.global.f64 	[%rd56+8], %fd16;
	ld.global.nc.f64 	%fd17, [%rd35+40];
	st.global.f64 	[%rd36+8], %fd17;
	ld.global.nc.f64 	%fd18, [%rd57+48];
	st.global.f64 	[%rd56+16], %fd18;
	ld.global.nc.f64 	%fd19, [%rd35+48];
	st.global.f64 	[%rd36+16], %fd19;
	ld.global.nc.f64 	%fd20, [%rd57+56];
	st.global.f64 	[%rd56+24], %fd20;
	ld.global.nc.f64 	%fd21, [%rd35+56];
	st.global.f64 	[%rd36+24], %fd21;
	add.s32 	%r28, %r28, 8;
	add.s64 	%rd57, %rd57, 64;
	add.s64 	%rd56, %rd56, 64;
	setp.ne.s32 	%p8, %r28, 0;
	@%p8 bra 	$L__BB2_7;
$L__BB2_8:
	setp.eq.s32 	%p9, %r2, 0;
	@%p9 bra 	$L__BB2_16;
	and.b32  	%r8, %r14, 3;
	setp.lt.u32 	%p10, %r2, 4;
	@%p10 bra 	$L__BB2_11;
	mul.wide.u32 	%rd37, %r30, 8;
	add.s64 	%rd38, %rd2, %rd37;
	ld.global.nc.f64 	%fd22, [%rd38];
	add.s64 	%rd39, %rd3, %rd37;
	st.global.f64 	[%rd39], %fd22;
	shl.b64 	%rd40, %rd10, 3;
	add.s64 	%rd41, %rd38, %rd40;
	ld.global.nc.f64 	%fd23, [%rd41];
	add.s64 	%rd42, %rd39, %rd40;
	st.global.f64 	[%rd42], %fd23;
	ld.global.nc.f64 	%fd24, [%rd38+8];
	st.global.f64 	[%rd39+8], %fd24;
	ld.global.nc.f64 	%fd25, [%rd41+8];
	st.global.f64 	[%rd42+8], %fd25;
	ld.global.nc.f64 	%fd26, [%rd38+16];
	st.global.f64 	[%rd39+16], %fd26;
	ld.global.nc.f64 	%fd27, [%rd41+16];
	st.global.f64 	[%rd42+16], %fd27;
	ld.global.nc.f64 	%fd28, [%rd38+24];
	st.global.f64 	[%rd39+24], %fd28;
	ld.global.nc.f64 	%fd29, [%rd41+24];
	st.global.f64 	[%rd42+24], %fd29;
	add.s32 	%r30, %r30, 4;
$L__BB2_11:
	setp.eq.s32 	%p11, %r8, 0;
	@%p11 bra 	$L__BB2_16;
	setp.eq.s32 	%p12, %r8, 1;
	@%p12 bra 	$L__BB2_14;
	mul.wide.u32 	%rd43, %r30, 8;
	add.s64 	%rd44, %rd2, %rd43;
	ld.global.nc.f64 	%fd30, [%rd44];
	add.s64 	%rd45, %rd3, %rd43;
	st.global.f64 	[%rd45], %fd30;
	shl.b64 	%rd46, %rd10, 3;
	add.s64 	%rd47, %rd44, %rd46;
	ld.global.nc.f64 	%fd31, [%rd47];
	add.s64 	%rd48, %rd45, %rd46;
	st.global.f64 	[%rd48], %fd31;
	ld.global.nc.f64 	%fd32, [%rd44+8];
	st.global.f64 	[%rd45+8], %fd32;
	ld.global.nc.f64 	%fd33, [%rd47+8];
	st.global.f64 	[%rd48+8], %fd33;
	add.s32 	%r30, %r30, 2;
$L__BB2_14:
	and.b32  	%r27, %r14, 1;
	setp.eq.b32 	%p13, %r27, 1;
	not.pred 	%p14, %p13;
	@%p14 bra 	$L__BB2_16;
	mul.wide.u32 	%rd49, %r30, 8;
	add.s64 	%rd50, %rd2, %rd49;
	ld.global.nc.f64 	%fd34, [%rd50];
	add.s64 	%rd51, %rd3, %rd49;
	st.global.f64 	[%rd51], %fd34;
	shl.b64 	%rd52, %rd10, 3;
	add.s64 	%rd53, %rd50, %rd52;
	ld.global.nc.f64 	%fd35, [%rd53];
	add.s64 	%rd54, %rd51, %rd52;
	st.global.f64 	[%rd54], %fd35;
$L__BB2_16:
	ret;

}


// ===== COMPILED SASS (sm_100) =====

	.target	sm_100

	.elftype	@"ET_EXEC"


//--------------------- .note.nv.tkinfo           --------------------------
	.section	.note.nv.tkinfo,"",@"SHT_NOTE"
	.sectionflags	@"SHF_NOTE_NV_TKINFO"
	.tkinfo
        /*0018*/ 	.word	0x00000002
        /*0030*/ 	.string	""
        /*0030*/ 	.string	"ptxas"
        /*0030*/ 	.string	"Cuda compilation tools, release 13.0, V13.0.88"
        /*0030*/ 	.string	"Build cuda_13.0.r13.0/compiler.36424714_0"
        /*0030*/ 	.string	"-arch sm_100 -m 64 "



//--------------------- .note.nv.cuinfo           --------------------------
	.section	.note.nv.cuinfo,"",@"SHT_NOTE"
	.sectionflags	@"SHF_NOTE_NV_CUINFO"
        /*0018*/ 	.short	0x0002
        /*001a*/ 	.short	0x0064
        /*001c*/ 	.short	0x0082
	.zero		2


//--------------------- .nv.info                  --------------------------
	.section	.nv.info,"",@"SHT_CUDA_INFO"
	.align	4


	//----- nvinfo : EIATTR_REGCOUNT
	.align		4
        /*0000*/ 	.byte	0x04, 0x2f
        /*0002*/ 	.short	(.L_1 - .L_0)
	.align		4
.L_0:
        /*0004*/ 	.word	index@(_ZN10imp_picard21moments_kernel_doubleEPKdS1_iidPdS2_S2_)
        /*0008*/ 	.word	0x0000001e


	//----- nvinfo : EIATTR_FRAME_SIZE
	.align		4
.L_1:
        /*000c*/ 	.byte	0x04, 0x11
        /*000e*/ 	.short	(.L_3 - .L_2)
	.align		4
.L_2:
        /*0010*/ 	.word	index@($__internal_2_$__cuda_sm20_div_rn_f64_full)
        /*0014*/ 	.word	0x00000000


	//----- nvinfo : EIATTR_FRAME_SIZE
	.align		4
.L_3:
        /*0018*/ 	.byte	0x04, 0x11
        /*001a*/ 	.short	(.L_5 - .L_4)
	.align		4
.L_4:
        /*001c*/ 	.word	index@(_ZN10imp_picard21moments_kernel_doubleEPKdS1_iidPdS2_S2_)
        /*0020*/ 	.word	0x00000000


	//----- nvinfo : EIATTR_REGCOUNT
	.align		4
.L_5:
        /*0024*/ 	.byte	0x04, 0x2f
        /*0026*/ 	.short	(.L_7 - .L_6)
	.align		4
.L_6:
        /*0028*/ 	.word	index@(_ZN10imp_picard26build_system_kernel_doubleEPKdS1_S1_S1_S1_iiddddPdS2_S2_S2_)
        /*002c*/ 	.word	0x00000038


	//----- nvinfo : EIATTR_FRAME_SIZE
	.align		4
.L_7:
        /*0030*/ 	.byte	0x04, 0x11
        /*0032*/ 	.short	(.L_9 - .L_8)
	.align		4
.L_8:
        /*0034*/ 	.word	index@($__internal_1_$__cuda_sm20_dsqrt_rn_f64_mediumpath_v1)
        /*0038*/ 	.word	0x00000000


	//----- nvinfo : EIATTR_FRAME_SIZE
	.align		4
.L_9:
        /*003c*/ 	.byte	0x04, 0x11
        /*003e*/ 	.short	(.L_11 - .L_10)
	.align		4
.L_10:
        /*0040*/ 	.word	index@($__internal_0_$__cuda_sm20_div_rn_f64_full)
        /*0044*/ 	.word	0x00000000


	//----- nvinfo : EIATTR_FRAME_SIZE
	.align		4
.L_11:
        /*0048*/ 	.byte	0x04, 0x11
        /*004a*/ 	.short	(.L_13 - .L_12)
	.align		4
.L_12:
        /*004c*/ 	.word	index@(_ZN10imp_picard26build_system_kernel_doubleEPKdS1_S1_S1_S1_iiddddPdS2_S2_S2_)
        /*0050*/ 	.word	0x00000000


	//----- nvinfo : EIATTR_REGCOUNT
	.align		4
.L_13:
        /*0054*/ 	.byte	0x04, 0x2f
        /*0056*/ 	.short	(.L_15 - .L_14)
	.align		4
.L_14:
        /*0058*/ 	.word	index@(_ZN10imp_picard34scatter_and_residual_kernel_doubleEPKdS1_PdiiS2_)
        /*005c*/ 	.word	0x00000020


	//----- nvinfo : EIATTR_FRAME_SIZE
	.align		4
.L_15:
        /*0060*/ 	.byte	0x04, 0x11
        /*0062*/ 	.short	(.L_17 - .L_16)
	.align		4
.L_16:
        /*0064*/ 	.word	index@(_ZN10imp_picard34scatter_and_residual_kernel_doubleEPKdS1_PdiiS2_)
        /*0068*/ 	.word	0x00000000


	//----- nvinfo : EIATTR_MIN_STACK_SIZE
	.align		4
.L_17:
        /*006c*/ 	.byte	0x04, 0x12
        /*006e*/ 	.short	(.L_19 - .L_18)
	.align		4
.L_18:
        /*0070*/ 	.word	index@(_ZN10imp_picard34scatter_and_residual_kernel_doubleEPKdS1_PdiiS2_)
        /*0074*/ 	.word	0x00000000


	//----- nvinfo : EIATTR_MIN_STACK_SIZE
	.align		4
.L_19:
        /*0078*/ 	.byte	0x04, 0x12
        /*007a*/ 	.short	(.L_21 - .L_20)
	.align		4
.L_20:
        /*007c*/ 	.word	index@(_ZN10imp_picard26build_system_kernel_doubleEPKdS1_S1_S1_S1_iiddddPdS2_S2_S2_)
        /*0080*/ 	.word	0x00000000


	//----- nvinfo : EIATTR_MIN_STACK_SIZE
	.align		4
.L_21:
        /*0084*/ 	.byte	0x04, 0x12
        /*0086*/ 	.short	(.L_23 - .L_22)
	.align		4
.L_22:
        /*0088*/ 	.word	index@(_ZN10imp_picard21moments_kernel_doubleEPKdS1_iidPdS2_S2_)
        /*008c*/ 	.word	0x00000000
.L_23:


//--------------------- .nv.compat                --------------------------
	.section	.nv.compat,"",@"SHT_CUDA_COMPAT_INFO"
	.align	4
        /*0000*/ 	.byte	0x02, 0x09, 0x00, 0x00, 0x02, 0x02, 0x01, 0x00, 0x02, 0x05, 0x05, 0x00, 0x03, 0x07, 0x01, 0x01
        /*0010*/ 	.byte	0x02, 0x03, 0x00, 0x00, 0x02, 0x06, 0x01, 0x00, 0x04, 0x0b, 0x08, 0x00, 0x01, 0x00, 0x00, 0x00
        /*0020*/ 	.byte	0x00, 0x00, 0x00, 0x00


//--------------------- .nv.info._ZN10imp_picard34scatter_and_residual_kernel_doubleEPKdS1_PdiiS2_ --------------------------
	.section	.nv.info._ZN10imp_picard34scatter_and_residual_kernel_doubleEPKdS1_PdiiS2_,"",@"SHT_CUDA_INFO"
	.sectionflags	@""
	.align	4


	//----- nvinfo : EIATTR_CUDA_API_VERSION
	.align		4
        /*0000*/ 	.byte	0x04, 0x37
        /*0002*/ 	.short	(.L_25 - .L_24)
.L_24:
        /*0004*/ 	.word	0x00000082


	//----- nvinfo : EIATTR_KPARAM_INFO
	.align		4
.L_25:
        /*0008*/ 	.byte	0x04, 0x17
        /*000a*/ 	.short	(.L_27 - .L_26)
.L_26:
        /*000c*/ 	.word	0x00000000
        /*0010*/ 	.short	0x0005
        /*0012*/ 	.short	0x0020
        /*0014*/ 	.byte	0x00, 0xf5, 0x21, 0x00


	//----- nvinfo : EIATTR_KPARAM_INFO
	.align		4
.L_27:
        /*0018*/ 	.byte	0x04, 0x17
        /*001a*/ 	.short	(.L_29 - .L_28)
.L_28:
        /*001c*/ 	.word	0x00000000
        /*0020*/ 	.short	0x0004
        /*0022*/ 	.short	0x001c
        /*0024*/ 	.byte	0x00, 0xf0, 0x11, 0x00


	//----- nvinfo : EIATTR_KPARAM_INFO
	.align		4
.L_29:
        /*0028*/ 	.byte	0x04, 0x17
        /*002a*/ 	.short	(.L_31 - .L_30)
.L_30:
        /*002c*/ 	.word	0x00000000
        /*0030*/ 	.short	0x0003
        /*0032*/ 	.short	0x0018
        /*0034*/ 	.byte	0x00, 0xf0, 0x11, 0x00


	//----- nvinfo : EIATTR_KPARAM_INFO
	.align		4
.L_31:
        /*0038*/ 	.byte	0x04, 0x17
        /*003a*/ 	.short	(.L_33 - .L_32)
.L_32:
        /*003c*/ 	.word	0x00000000
        /*0040*/ 	.short	0x0002
        /*0042*/ 	.short	0x0010
        /*0044*/ 	.byte	0x00, 0xf5, 0x21, 0x00


	//----- nvinfo : EIATTR_KPARAM_INFO
	.align		4
.L_33:
        /*0048*/ 	.byte	0x04, 0x17
        /*004a*/ 	.short	(.L_35 - .L_34)
.L_34:
        /*004c*/ 	.word	0x00000000
        /*0050*/ 	.short	0x0001
        /*0052*/ 	.short	0x0008
        /*0054*/ 	.byte	0x00, 0xf5, 0x21, 0x00


	//----- nvinfo : EIATTR_KPARAM_INFO
	.align		4
.L_35:
        /*0058*/ 	.byte	0x04, 0x17
        /*005a*/ 	.short	(.L_37 - .L_36)
.L_36:
        /*005c*/ 	.word	0x00000000
        /*0060*/ 	.short	0x0000
        /*0062*/ 	.short	0x0000
        /*0064*/ 	.byte	0x00, 0xf5, 0x21, 0x00


	//----- nvinfo : EIATTR_SPARSE_MMA_MASK
	.align		4
.L_37:
        /*0068*/ 	.byte	0x03, 0x50
        /*006a*/ 	.short	0x0000


	//----- nvinfo : EIATTR_MAXREG_COUNT
	.align		4
        /*006c*/ 	.byte	0x03, 0x1b
        /*006e*/ 	.short	0x00ff


	//----- nvinfo : EIATTR_MERCURY_ISA_VERSION
	.align		4
        /*0070*/ 	.byte	0x03, 0x5f
        /*0072*/ 	.short	0x0101


	//----- nvinfo : EIATTR_VRC_CTA_INIT_COUNT
	.align		4
        /*0074*/ 	.byte	0x02, 0x4a
	.zero		1
	.zero		1


	//----- nvinfo : EIATTR_EXIT_INSTR_OFFSETS
	.align		4
        /*0078*/ 	.byte	0x04, 0x1c
        /*007a*/ 	.short	(.L_39 - .L_38)


	//   ....[0]....
.L_38:
        /*007c*/ 	.word	0x000004c0


	//   ....[1]....
        /*0080*/ 	.word	0x00000940


	//   ....[2]....
        /*0084*/ 	.word	0x00000b40


	//   ....[3]....
        /*0088*/ 	.word	0x00000cc0


	//   ....[4]....
        /*008c*/ 	.word	0x00000db0


	//----- nvinfo : EIATTR_CRS_STACK_SIZE
	.align		4
.L_39:
        /*0090*/ 	.byte	0x04, 0x1e
        /*0092*/ 	.short	(.L_41 - .L_40)
.L_40:
        /*0094*/ 	.word	0x00000000


	//----- nvinfo : EIATTR_CBANK_PARAM_SIZE
	.align		4
.L_41:
        /*0098*/ 	.byte	0x03, 0x19
        /*009a*/ 	.short	0x0028


	//----- nvinfo : EIATTR_PARAM_CBANK
	.align		4
        /*009c*/ 	.byte	0x04, 0x0a
        /*009e*/ 	.short	(.L_43 - .L_42)
	.align		4
.L_42:
        /*00a0*/ 	.word	index@(.nv.constant0._ZN10imp_picard34scatter_and_residual_kernel_doubleEPKdS1_PdiiS2_)
        /*00a4*/ 	.short	0x0380
        /*00a6*/ 	.short	0x0028


	//----- nvinfo : EIATTR_SW_WAR
	.align		4
.L_43:
        /*00a8*/ 	.byte	0x04, 0x36
        /*00aa*/ 	.short	(.L_45 - .L_44)
.L_44:
        /*00ac*/ 	.word	0x00000008
.L_45:


//--------------------- .nv.info._ZN10imp_picard26build_system_kernel_doubleEPKdS1_S1_S1_S1_iiddddPdS2_S2_S2_ --------------------------
	.section	.nv.info._ZN10imp_picard26build_system_kernel_doubleEPKdS1_S1_S1_S1_iiddddPdS2_S2_S2_,"",@"SHT_CUDA_INFO"
	.sectionflags	@""
	.align	4


	//----- nvinfo : EIATTR_CUDA_API_VERSION
	.align		4
        /*0000*/ 	.byte	0x04, 0x37
        /*0002*/ 	.short	(.L_47 - .L_46)
.L_46:
        /*0004*/ 	.word	0x00000082


	//----- nvinfo : EIATTR_KPARAM_INFO
	.align		4
.L_47:
        /*0008*/ 	.byte	0x04, 0x17
        /*000a*/ 	.short	(.L_49 - .L_48)
.L_48:
        /*000c*/ 	.word	0x00000000
        /*0010*/ 	.short	0x000e
        /*0012*/ 	.short	0x0068
        /*0014*/ 	.byte	0x00, 0xf5, 0x21, 0x00


	//----- nvinfo : EIATTR_KPARAM_INFO
	.align		4
.L_49:
        /*0018*/ 	.byte	0x04, 0x17
        /*001a*/ 	.short	(.L_51 - .L_50)
.L_50:
        /*001c*/ 	.word	0x00000000
        /*0020*/ 	.short	0x000d
        /*0022*/ 	.short	0x0060
        /*0024*/ 	.byte	0x00, 0xf5, 0x21, 0x00


	//----- nvinfo : EIATTR_KPARAM_INFO
	.align		4
.L_51:
        /*0028*/ 	.byte	0x04, 0x17
        /*002a*/ 	.short	(.L_53 - .L_52)
.L_52:
        /*002c*/ 	.word	0x00000000
        /*0030*/ 	.short	0x000c
        /*0032*/ 	.short	0x0058
        /*0034*/ 	.byte	0x00, 0xf5, 0x21, 0x00


	//----- nvinfo : EIATTR_KPARAM_INFO
	.align		4
.L_53:
        /*0038*/ 	.byte	0x04, 0x17
        /*003a*/ 	.short	(.L_55 - .L_54)
.L_54:
        /*003c*/ 	.word	0x00000000
        /*0040*/ 	.short	0x000b
        /*0042*/ 	.short	0x0050
        /*0044*/ 	.byte	0x00, 0xf5, 0x21, 0x00


	//----- nvinfo : EIATTR_KPARAM_INFO
	.align		4
.L_55:
        /*0048*/ 	.byte	0x04, 0x17
        /*004a*/ 	.short	(.L_57 - .L_56)
.L_56:
        /*004c*/ 	.word	0x00000000
        /*0050*/ 	.short	0x000a
        /*0052*/ 	.short	0x0048
        /*0054*/ 	.byte	0x00, 0xf0, 0x21, 0x00


	//----- nvinfo : EIATTR_KPARAM_INFO
	.align		4
.L_57:
        /*0058*/ 	.byte	0x04, 0x17
        /*005a*/ 	.short	(.L_59 - .L_58)
.L_58:
        /*005c*/ 	.word	0x00000000
        /*0060*/ 	.short	0x0009
        /*0062*/ 	.short	0x0040
        /*0064*/ 	.byte	0x00, 0xf0, 0x21, 0x00


	//----- nvinfo : EIATTR_KPARAM_INFO
	.align		4
.L_59:
        /*0068*/ 	.byte	0x04, 0x17
        /*006a*/ 	.short	(.L_61 - .L_60)
.L_60:
        /*006c*/ 	.word	0x00000000
        /*0070*/ 	.short	0x0008
        /*0072*/ 	.short	0x0038
        /*0074*/ 	.byte	0x00, 0xf0, 0x21, 0x00


	//----- nvinfo : EIATTR_KPARAM_INFO
	.align		4
.L_61:
        /*0078*/ 	.byte	0x04, 0x17
        /*007a*/ 	.short	(.L_63 - .L_62)
.L_62:
        /*007c*/ 	.word	0x00000000
        /*0080*/ 	.short	0x0007
        /*0082*/ 	.short	0x0030
        /*0084*/ 	.byte	0x00, 0xf0, 0x21, 0x00


	//----- nvinfo : EIATTR_KPARAM_INFO
	.align		4
.L_63:
        /*0088*/ 	.byte	0x04, 0x17
        /*008a*/ 	.short	(.L_65 - .L_64)
.L_64:
        /*008c*/ 	.word	0x00000000
        /*0090*/ 	.short	0x0006
        /*0092*/ 	.short	0x002c
        /*0094*/ 	.byte	0x00, 0xf0, 0x11, 0x00


	//----- nvinfo : EIATTR_KPARAM_INFO
	.align		4
.L_65:
        /*0098*/ 	.byte	0x04, 0x17
        /*009a*/ 	.short	(.L_67 - .L_66)
.L_66:
        /*009c*/ 	.word	0x00000000
        /*00a0*/ 	.short	0x0005
        /*00a2*/ 	.short	0x0028
        /*00a4*/ 	.byte	0x00, 0xf0, 0x11, 0x00


	//----- nvinfo : EIATTR_KPARAM_INFO
	.align		4
.L_67:
        /*00a8*/ 	.byte	0x04, 0x17
        /*00aa*/ 	.short	(.L_69 - .L_68)
.L_68:
        /*00ac*/ 	.word	0x00000000
        /*00b0*/ 	.short	0x0004
        /*00b2*/ 	.short	0x0020
        /*00b4*/ 	.byte	0x00, 0xf5, 0x21, 0x00


	//----- nvinfo : EIATTR_KPARAM_INFO
	.align		4
.L_69:
        /*00b8*/ 	.byte	0x04, 0x17
        /*00ba*/ 	.short	(.L_71 - .L_70)
.L_70:
        /*00bc*/ 	.word	0x00000000
        /*00c0*/ 	.short	0x0003
        /*00c2*/ 	.short	0x0018
        /*00c4*/ 	.byte	0x00, 0xf5, 0x21, 0x00


	//----- nvinfo : EIATTR_KPARAM_INFO
	.align		4
.L_71:
        /*00c8*/ 	.byte	0x04, 0x17
        /*00ca*/ 	.short	(.L_73 - .L_72)
.L_72:
        /*00cc*/ 	.word	0x00000000
        /*00d0*/ 	.short	0x0002
        /*00d2*/ 	.short	0x0010
        /*00d4*/ 	.byte	0x00, 0xf5, 0x21, 0x00


	//----- nvinfo : EIATTR_KPARAM_INFO
	.align		4
.L_73:
        /*00d8*/ 	.byte	0x04, 0x17
        /*00da*/ 	.short	(.L_75 - .L_74)
.L_74:
        /*00dc*/ 	.word	0x00000000
        /*00e0*/ 	.short	0x0001
        /*00e2*/ 	.short	0x0008
        /*00e4*/ 	.byte	0x00, 0xf5, 0x21, 0x00


	//----- nvinfo : EIATTR_KPARAM_INFO
	.align		4
.L_75:
        /*00e8*/ 	.byte	0x04, 0x17
        /*00ea*/ 	.short	(.L_77 - .L_76)
.L_76:
        /*00ec*/ 	.word	0x00000000
        /*00f0*/ 	.short	0x0000
        /*00f2*/ 	.short	0x0000
        /*00f4*/ 	.byte	0x00, 0xf5, 0x21, 0x00


	//----- nvinfo : EIATTR_SPARSE_MMA_MASK
	.align		4
.L_77:
        /*00f8*/ 	.byte	0x03, 0x50
        /*00fa*/ 	.short	0x0000


	//----- nvinfo : EIATTR_MAXREG_COUNT
	.align		4
        /*00fc*/ 	.byte	0x03, 0x1b
        /*00fe*/ 	.short	0x00ff


	//----- nvinfo : EIATTR_MERCURY_ISA_VERSION
	.align		4
        /*0100*/ 	.byte	0x03, 0x5f
        /*0102*/ 	.short	0x0101


	//----- nvinfo : EIATTR_VRC_CTA_INIT_COUNT
	.align		4
        /*0104*/ 	.byte	0x02, 0x4a
	.zero		1
	.zero		1


	//----- nvinfo : EIATTR_EXIT_INSTR_OFFSETS
	.align		4
        /*0108*/ 	.byte	0x04, 0x1c
        /*010a*/ 	.short	(.L_79 - .L_78)


	//   ....[0]....
.L_78:
        /*010c*/ 	.word	0x00000060


	//   ....[1]....
        /*0110*/ 	.word	0x000000d0


	//   ....[2]....
        /*0114*/ 	.word	0x000024c0


	//----- nvinfo : EIATTR_CRS_STACK_SIZE
	.align		4
.L_79:
        /*0118*/ 	.byte	0x04, 0x1e
        /*011a*/ 	.short	(.L_81 - .L_80)
.L_80:
        /*011c*/ 	.word	0x00000000


	//----- nvinfo : EIATTR_CBANK_PARAM_SIZE
	.align		4
.L_81:
        /*0120*/ 	.byte	0x03, 0x19
        /*0122*/ 	.short	0x0070


	//----- nvinfo : EIATTR_PARAM_CBANK
	.align		4
        /*0124*/ 	.byte	0x04, 0x0a
        /*0126*/ 	.short	(.L_83 - .L_82)
	.align		4
.L_82:
        /*0128*/ 	.word	index@(.nv.constant0._ZN10imp_picard26build_system_kernel_doubleEPKdS1_S1_S1_S1_iiddddPdS2_S2_S2_)
        /*012c*/ 	.short	0x0380
        /*012e*/ 	.short	0x0070


	//----- nvinfo : EIATTR_SW_WAR
	.align		4
.L_83:
        /*0130*/ 	.byte	0x04, 0x36
        /*0132*/ 	.short	(.L_85 - .L_84)
.L_84:
        /*0134*/ 	.word	0x00000008
.L_85:


//--------------------- .nv.info._ZN10imp_picard21moments_kernel_doubleEPKdS1_iidPdS2_S2_ --------------------------
	.section	.nv.info._ZN10imp_picard21moments_kernel_doubleEPKdS1_iidPdS2_S2_,"",@"SHT_CUDA_INFO"
	.sectionflags	@""
	.align	4


	//----- nvinfo : EIATTR_CUDA_API_VERSION
	.align		4
        /*0000*/ 	.byte	0x04, 0x37
        /*0002*/ 	.short	(.L_87 - .L_86)
.L_86:
        /*0004*/ 	.word	0x00000082


	//----- nvinfo : EIATTR_KPARAM_INFO
	.align		4
.L_87:
        /*0008*/ 	.byte	0x04, 0x17
        /*000a*/ 	.short	(.L_89 - .L_88)
.L_88:
        /*000c*/ 	.word	0x00000000
        /*0010*/ 	.short	0x0007
        /*0012*/ 	.short	0x0030
        /*0014*/ 	.byte	0x00, 0xf5, 0x21, 0x00


	//----- nvinfo : EIATTR_KPARAM_INFO
	.align		4
.L_89:
        /*0018*/ 	.byte	0x04, 0x17
        /*001a*/ 	.short	(.L_91 - .L_90)
.L_90:
        /*001c*/ 	.word	0x00000000
        /*0020*/ 	.short	0x0006
        /*0022*/ 	.short	0x0028
        /*0024*/ 	.byte	0x00, 0xf5, 0x21, 0x00


	//----- nvinfo : EIATTR_KPARAM_INFO
	.align		4
.L_91:
        /*0028*/ 	.byte	0x04, 0x17
        /*002a*/ 	.short	(.L_93 - .L_92)
.L_92:
        /*002c*/ 	.word	0x00000000
        /*0030*/ 	.short	0x0005
        /*0032*/ 	.short	0x0020
        /*0034*/ 	.byte	0x00, 0xf5, 0x21, 0x00


	//----- nvinfo : EIATTR_KPARAM_INFO
	.align		4
.L_93:
        /*0038*/ 	.byte	0x04, 0x17
        /*003a*/ 	.short	(.L_95 - .L_94)
.L_94:
        /*003c*/ 	.word	0x00000000
        /*0040*/ 	.short	0x0004
        /*0042*/ 	.short	0x0018
        /*0044*/ 	.byte	0x00, 0xf0, 0x21, 0x00


	//----- nvinfo : EIATTR_KPARAM_INFO
	.align		4
.L_95:
        /*0048*/ 	.byte	0x04, 0x17
        /*004a*/ 	.short	(.L_97 - .L_96)
.L_96:
        /*004c*/ 	.word	0x00000000
        /*0050*/ 	.short	0x0003
        /*0052*/ 	.short	0x0014
        /*0054*/ 	.byte	0x00, 0xf0, 0x11, 0x00


	//----- nvinfo : EIATTR_KPARAM_INFO
	.align		4
.L_97:
        /*0058*/ 	.byte	0x04, 0x17
        /*005a*/ 	.short	(.L_99 - .L_98)
.L_98:
        /*005c*/ 	.word	0x00000000
        /*0060*/ 	.short	0x0002
        /*0062*/ 	.short	0x0010
        /*0064*/ 	.byte	0x00, 0xf0, 0x11, 0x00


	//----- nvinfo : EIATTR_KPARAM_INFO
	.align		4
.L_99:
        /*0068*/ 	.byte	0x04, 0x17
        /*006a*/ 	.short	(.L_101 - .L_100)
.L_100:
        /*006c*/ 	.word	0x00000000
        /*0070*/ 	.short	0x0001
        /*0072*/ 	.short	0x0008
        /*0074*/ 	.byte	0x00, 0xf5, 0x21, 0x00


	//----- nvinfo : EIATTR_KPARAM_INFO
	.align		4
.L_101:
        /*0078*/ 	.byte	0x04, 0x17
        /*007a*/ 	.short	(.L_103 - .L_102)
.L_102:
        /*007c*/ 	.word	0x00000000
        /*0080*/ 	.short	0x0000
        /*0082*/ 	.short	0x0000
        /*0084*/ 	.byte	0x00, 0xf5, 0x21, 0x00


	//----- nvinfo : EIATTR_SPARSE_MMA_MASK
	.align		4
.L_103:
        /*0088*/ 	.byte	0x03, 0x50
        /*008a*/ 	.short	0x0000


	//----- nvinfo : EIATTR_MAXREG_COUNT
	.align		4
        /*008c*/ 	.byte	0x03, 0x1b
        /*008e*/ 	.short	0x00ff


	//----- nvinfo : EIATTR_NUM_BARRIERS
	.align		4
        /*0090*/ 	.byte	0x02, 0x4c
        /*0092*/ 	.byte	0x01
	.zero		1


	//----- nvinfo : EIATTR_MERCURY_ISA_VERSION
	.align		4
        /*0094*/ 	.byte	0x03, 0x5f
        /*0096*/ 	.short	0x0101


	//----- nvinfo : EIATTR_VRC_CTA_INIT_COUNT
	.align		4
        /*0098*/ 	.byte	0x02, 0x4a
	.zero		1
	.zero		1


	//----- nvinfo : EIATTR_EXIT_INSTR_OFFSETS
	.align		4
        /*009c*/ 	.byte	0x04, 0x1c
        /*009e*/ 	.short	(.L_105 - .L_104)


	//   ....[0]....
.L_104:
        /*00a0*/ 	.word	0x00000040


	//   ....[1]....
        /*00a4*/ 	.word	0x00000530


	//   ....[2]....
        /*00a8*/ 	.word	0x00000b10


	//----- nvinfo : EIATTR_CRS_STACK_SIZE
	.align		4
.L_105:
        /*00ac*/ 	.byte	0x04, 0x1e
        /*00ae*/ 	.short	(.L_107 - .L_106)
.L_106:
        /*00b0*/ 	.word	0x00000000


	//----- nvinfo : EIATTR_CBANK_PARAM_SIZE
	.align		4
.L_107:
        /*00b4*/ 	.byte	0x03, 0x19
        /*00b6*/ 	.short	0x0038


	//----- nvinfo : EIATTR_PARAM_CBANK
	.align		4
        /*00b8*/ 	.byte	0x04, 0x0a
        /*00ba*/ 	.short	(.L_109 - .L_108)
	.align		4
.L_108:
        /*00bc*/ 	.word	index@(.nv.constant0._ZN10imp_picard21moments_kernel_doubleEPKdS1_iidPdS2_S2_)
        /*00c0*/ 	.short	0x0380
        /*00c2*/ 	.short	0x0038


	//----- nvinfo : EIATTR_SW_WAR
	.align		4
.L_109:
        /*00c4*/ 	.byte	0x04, 0x36
        /*00c6*/ 	.short	(.L_111 - .L_110)
.L_110:
        /*00c8*/ 	.word	0x00000008
.L_111:


//--------------------- .nv.callgraph             --------------------------
	.section	.nv.callgraph,"",@"SHT_CUDA_CALLGRAPH"
	.align	4
	.sectionentsize	8
	.align		4
        /*0000*/ 	.word	0x00000000
	.align		4
        /*0004*/ 	.word	0xffffffff
	.align		4
        /*0008*/ 	.word	0x00000000
	.align		4
        /*000c*/ 	.word	0xfffffffe
	.align		4
        /*0010*/ 	.word	0x00000000
	.align		4
        /*0014*/ 	.word	0xfffffffd
	.align		4
        /*0018*/ 	.word	0x00000000
	.align		4
        /*001c*/ 	.word	0xfffffffc


//--------------------- .text._ZN10imp_picard34scatter_and_residual_kernel_doubleEPKdS1_PdiiS2_ --------------------------
	.section	.text._ZN10imp_picard34scatter_and_residual_kernel_doubleEPKdS1_PdiiS2_,"ax",@progbits
	.align	128
        .global         _ZN10imp_picard34scatter_and_residual_kernel_doubleEPKdS1_PdiiS2_
        .type           _ZN10imp_picard34scatter_and_residual_kernel_doubleEPKdS1_PdiiS2_,@function
        .size           _ZN10imp_picard34scatter_and_residual_kernel_doubleEPKdS1_PdiiS2_,(.L_x_54 - _ZN10imp_picard34scatter_and_residual_kernel_doubleEPKdS1_PdiiS2_)
        .other          _ZN10imp_picard34scatter_and_residual_kernel_doubleEPKdS1_PdiiS2_,@"STO_CUDA_ENTRY STV_DEFAULT"
_ZN10imp_picard34scatter_and_residual_kernel_doubleEPKdS1_PdiiS2_:
.text._ZN10imp_picard34scatter_and_residual_kernel_doubleEPKdS1_PdiiS2_:
[----:B------:R-:W-:Y:S01]  /*0000*/  LDC R1, c[0x0][0x37c] ;  /* 0x0000df00ff017b82 */ /* 0x000fe20000000800 */
[----:B------:R-:W0:Y:S01]  /*0010*/  LDCU.64 UR6, c[0x0][0x398] ;  /* 0x00007300ff0677ac */ /* 0x000e220008000a00 */
[----:B------:R-:W1:Y:S06]  /*0020*/  S2R R3, SR_TID.X ;  /* 0x0000000000037919 */ /* 0x000e6c0000002100 */
[----:B------:R-:W1:Y:S01]  /*0030*/  S2UR UR5, SR_CTAID.X ;  /* 0x00000000000579c3 */ /* 0x000e620000002500 */
[----:B------:R-:W-:Y:S01]  /*0040*/  BSSY B0, `(.L_x_0) ;  /* 0x0000044000007945 */ /* 0x000fe20003800000 */
[----:B------:R-:W2:Y:S06]  /*0050*/  LDCU.64 UR10, c[0x0][0x358] ;  /* 0x00006b00ff0a77ac */ /* 0x000eac0008000a00 */
[----:B------:R-:W1:Y:S01]  /*0060*/  LDC R2, c[0x0][0x360] ;  /* 0x0000d800ff027b82 */ /* 0x000e620000000800 */
[----:B0-----:R-:W-:-:S02]  /*0070*/  UISETP.LT.AND UP0, UPT, UR6, 0x2, UPT ;  /* 0x000000020600788c */ /* 0x001fc4000bf01270 */
[----:B------:R-:W-:Y:S02]  /*0080*/  USHF.R.S32.HI UR12, URZ, 0x1f, UR7 ;  /* 0x0000001fff0c7899 */ /* 0x000fe40008011407 */
[----:B------:R-:W-:-:S04]  /*0090*/  USEL UR4, UR6, 0x2, !UP0 ;  /* 0x0000000206047887 */ /* 0x000fc8000c000000 */
[----:B------:R-:W-:-:S04]  /*00a0*/  UIADD3 UR4, UPT, UPT, UR4, -0x2, URZ ;  /* 0xfffffffe04047890 */ /* 0x000fc8000fffe0ff */
[----:B------:R-:W-:Y:S01]  /*00b0*/  UIMAD.WIDE.U32 UR8, UR4, UR7, URZ ;  /* 0x00000007040872a5 */ /* 0x000fe2000f8e00ff */
[----:B-1----:R-:W-:-:S03]  /*00c0*/  IMAD R2, R2, UR5, R3 ;  /* 0x0000000502027c24 */ /* 0x002fc6000f8e0203 */
[----:B------:R-:W-:Y:S02]  /*00d0*/  UIMAD UR5, UR4, UR12, UR9 ;  /* 0x0000000c040572a4 */ /* 0x000fe4000f8e0209 */
[----:B------:R-:W-:-:S04]  /*00e0*/  ISETP.LT.U32.AND P0, PT, R2, UR8, PT ;  /* 0x0000000802007c0c */ /* 0x000fc8000bf01070 */
[----:B------:R-:W-:-:S05]  /*00f0*/  IMAD.U32 R0, RZ, RZ, UR5 ;  /* 0x00000005ff007e24 */ /* 0x000fca000f8e00ff */
[----:B------:R-:W-:-:S13]  /*0100*/  ISETP.GT.U32.AND.EX P0, PT, R0, RZ, PT, P0 ;  /* 0x000000ff0000720c */ /* 0x000fda0003f04100 */
[----:B--2---:R-:W-:Y:S05]  /*0110*/  @!P0 BRA `(.L_x_1) ;  /* 0x0000000000d88947 */ /* 0x004fea0003800000 */
[----:B------:R-:W0:Y:S01]  /*0120*/  I2F.U32.RP R0, UR4 ;  /* 0x0000000400007d06 */ /* 0x000e220008209000 */
[----:B------:R-:W-:Y:S01]  /*0130*/  IMAD R3, RZ, RZ, -UR4 ;  /* 0x80000004ff037e24 */ /* 0x000fe2000f8e02ff */
[----:B------:R-:W-:Y:S01]  /*0140*/  ISETP.NE.U32.AND P2, PT, RZ, UR4, PT ;  /* 0x00000004ff007c0c */ /* 0x000fe2000bf45070 */
[----:B------:R-:W1:Y:S01]  /*0150*/  LDCU.128 UR16, c[0x0][0x380] ;  /* 0x00007000ff1077ac */ /* 0x000e620008000c00 */
[----:B------:R-:W2:Y:S04]  /*0160*/  LDCU.64 UR8, c[0x0][0x390] ;  /* 0x00007200ff0877ac */ /* 0x000ea80008000a00 */
[----:B0-----:R-:W0:Y:S02]  /*0170*/  MUFU.RCP R0, R0 ;  /* 0x0000000000007308 */ /* 0x001e240000001000 */
[----:B0-----:R-:W-:-:S06]  /*0180*/  VIADD R4, R0, 0xffffffe ;  /* 0x0ffffffe00047836 */ /* 0x001fcc0000000000 */
[----:B------:R0:W3:Y:S02]  /*0190*/  F2I.FTZ.U32.TRUNC.NTZ R5, R4 ;  /* 0x0000000400057305 */ /* 0x0000e4000021f000 */
[----:B0-----:R-:W-:Y:S02]  /*01a0*/  IMAD.MOV.U32 R4, RZ, RZ, RZ ;  /* 0x000000ffff047224 */ /* 0x001fe400078e00ff */
[----:B---3--:R-:W-:-:S04]  /*01b0*/  IMAD R3, R3, R5, RZ ;  /* 0x0000000503037224 */ /* 0x008fc800078e02ff */
[----:B------:R-:W-:-:S06]  /*01c0*/  IMAD.HI.U32 R5, R5, R3, R4 ;  /* 0x0000000305057227 */ /* 0x000fcc00078e0004 */
[----:B------:R-:W-:-:S05]  /*01d0*/  IMAD.HI.U32 R10, R5, R2, RZ ;  /* 0x00000002050a7227 */ /* 0x000fca00078e00ff */
[----:B------:R-:W-:-:S05]  /*01e0*/  IADD3 R3, PT, PT, -R10, RZ, RZ ;  /* 0x000000ff0a037210 */ /* 0x000fca0007ffe1ff */
[----:B------:R-:W-:-:S05]  /*01f0*/  IMAD R3, R3, UR4, R2 ;  /* 0x0000000403037c24 */ /* 0x000fca000f8e0202 */
[----:B------:R-:W-:-:S13]  /*0200*/  ISETP.GE.U32.AND P0, PT, R3, UR4, PT ;  /* 0x0000000403007c0c */ /* 0x000fda000bf06070 */
[----:B------:R-:W-:Y:S02]  /*0210*/  @P0 VIADD R3, R3, -UR4 ;  /* 0x8000000403030c36 */ /* 0x000fe40008000000 */
[----:B------:R-:W-:-:S03]  /*0220*/  @P0 VIADD R10, R10, 0x1 ;  /* 0x000000010a0a0836 */ /* 0x000fc60000000000 */
[----:B------:R-:W-:-:S13]  /*0230*/  ISETP.GE.U32.AND P1, PT, R3, UR4, PT ;  /* 0x0000000403007c0c */ /* 0x000fda000bf26070 */
[----:B------:R-:W-:Y:S01]  /*0240*/  @P1 VIADD R10, R10, 0x1 ;  /* 0x000000010a0a1836 */ /* 0x000fe20000000000 */
[----:B------:R-:W-:-:S04]  /*0250*/  @!P2 LOP3.LUT R10, RZ, UR4, RZ, 0x33, !PT ;  /* 0x00000004ff0aac12 */ /* 0x000fc8000f8e33ff */
[----:B------:R-:W-:Y:S02]  /*0260*/  IADD3 R7, PT, PT, -R10, RZ, RZ ;  /* 0x000000ff0a077210 */ /* 0x000fe40007ffe1ff */
[----:B------:R-:W-:-:S03]  /*0270*/  SHF.R.S32.HI R11, RZ, 0x1f, R10 ;  /* 0x0000001fff0b7819 */ /* 0x000fc6000001140a */
[----:B------:R-:W-:Y:S02]  /*0280*/  IMAD R6, R7, UR4, R2 ;  /* 0x0000000407067c24 */ /* 0x000fe4000f8e0202 */
[----:B------:R-:W-:Y:S02]  /*0290*/  IMAD.MOV.U32 R7, RZ, RZ, RZ ;  /* 0x000000ffff077224 */ /* 0x000fe400078e00ff */
[----:B------:R-:W-:Y:S02]  /*02a0*/  IMAD R3, R11, UR4, RZ ;  /* 0x000000040b037c24 */ /* 0x000fe4000f8e02ff */
[----:B------:R-:W-:-:S04]  /*02b0*/  IMAD.WIDE.U32 R4, R10, UR4, R6 ;  /* 0x000000040a047c25 */ /* 0x000fc8000f8e0006 */
[----:B------:R-:W-:Y:S01]  /*02c0*/  IMAD.IADD R3, R5, 0x1, R3 ;  /* 0x0000000105037824 */ /* 0x000fe200078e0203 */
[----:B-1----:R-:W-:-:S04]  /*02d0*/  LEA R8, P0, R4, UR18, 0x3 ;  /* 0x0000001204087c11 */ /* 0x002fc8000f8018ff */
[----:B------:R-:W-:-:S06]  /*02e0*/  LEA.HI.X R9, R4, UR19, R3, 0x3, P0 ;  /* 0x0000001304097c11 */ /* 0x000fcc00080f1c03 */
[----:B------:R-:W3:Y:S01]  /*02f0*/  LDG.E.64.CONSTANT R8, desc[UR10][R8.64] ;  /* 0x0000000a08087981 */ /* 0x000ee2000c1e9b00 */
[----:B------:R-:W-:Y:S01]  /*0300*/  VIADD R7, R6, 0x1 ;  /* 0x0000000106077836 */ /* 0x000fe20000000000 */
[----:B------:R-:W0:Y:S03]  /*0310*/  LDC.64 R12, c[0x0][0x3a0] ;  /* 0x0000e800ff0c7b82 */ /* 0x000e260000000a00 */
[----:B------:R-:W-:-:S04]  /*0320*/  IMAD.WIDE.U32 R4, R7, UR7, R10 ;  /* 0x0000000707047c25 */ /* 0x000fc8000f8e000a */
[----:B------:R-:W-:Y:S01]  /*0330*/  IMAD R7, R7, UR12, R5 ;  /* 0x0000000c07077c24 */ /* 0x000fe2000f8e0205 */
[----:B------:R-:W-:-:S04]  /*0340*/  SHF.L.U32 R14, R4, 0x3, RZ ;  /* 0x00000003040e7819 */ /* 0x000fc800000006ff */
[----:B------:R-:W-:Y:S02]  /*0350*/  SHF.L.U64.HI R4, R4, 0x3, R7 ;  /* 0x0000000304047819 */ /* 0x000fe40000010207 */
[----:B------:R-:W-:-:S04]  /*0360*/  IADD3 R16, P0, PT, R14, UR16, RZ ;  /* 0x000000100e107c10 */ /* 0x000fc8000ff1e0ff */
[----:B------:R-:W-:-:S05]  /*0370*/  IADD3.X R17, PT, PT, R4, UR17, RZ, P0, !PT ;  /* 0x0000001104117c10 */ /* 0x000fca00087fe4ff */
[----:B------:R-:W4:Y:S01]  /*0380*/  LDG.E.64.CONSTANT R6, desc[UR10][R16.64] ;  /* 0x0000000a10067981 */ /* 0x000f22000c1e9b00 */
[----:B--2---:R-:W-:-:S04]  /*0390*/  IADD3 R14, P0, PT, R14, UR8, RZ ;  /* 0x000000080e0e7c10 */ /* 0x004fc8000ff1e0ff */
[----:B------:R-:W-:-:S05]  /*03a0*/  IADD3.X R15, PT, PT, R4, UR9, RZ, P0, !PT ;  /* 0x00000009040f7c10 */ /* 0x000fca00087fe4ff */
[----:B---3--:R1:W-:Y:S04]  /*03b0*/  STG.E.64 desc[UR10][R14.64], R8 ;  /* 0x000000080e007986 */ /* 0x0083e8000c101b0a */
[----:B0-----:R1:W5:Y:S01]  /*03c0*/  LDG.E.64 R4, desc[UR10][R12.64] ;  /* 0x0000000a0c047981 */ /* 0x001362000c1e1b00 */
[----:B----4-:R-:W-:-:S08]  /*03d0*/  DADD R10, R8, -R6 ;  /* 0x00000000080a7229 */ /* 0x010fd00000000806 */
[----:B-1----:R-:W-:-:S11]  /*03e0*/  DADD R6, -RZ, |R10| ;  /* 0x00000000ff067229 */ /* 0x002fd6000000050a */
.L_x_2:
[----:B-----5:R-:W-:Y:S01]  /*03f0*/  DSETP.GT.AND P0, PT, |R10|, R4, PT ;  /* 0x000000040a00722a */ /* 0x020fe20003f04200 */
[----:B------:R-:W-:-:S13]  /*0400*/  YIELD ;  /* 0x0000000000007946 */ /* 0x000fda0003800000 */
[----:B------:R-:W-:Y:S05]  /*0410*/  @!P0 BRA `(.L_x_1) ;  /* 0x0000000000188947 */ /* 0x000fea0003800000 */
[----:B------:R-:W2:Y:S02]  /*0420*/  ATOMG.E.CAS.64.STRONG.GPU PT, R8, [R12], R4, R6 ;  /* 0x000000040c0873a9 */ /* 0x000ea400001ee506 */
[----:B--2---:R-:W-:Y:S01]  /*0430*/  ISETP.NE.U32.AND P0, PT, R4, R8, PT ;  /* 0x000000080400720c */ /* 0x004fe20003f05070 */
[----:B------:R-:W-:-:S03]  /*0440*/  IMAD.MOV.U32 R4, RZ, RZ, R8 ;  /* 0x000000ffff047224 */ /* 0x000fc600078e0008 */
[----:B------:R-:W-:Y:S01]  /*0450*/  ISETP.NE.AND.EX P0, PT, R5, R9, PT, P0 ;  /* 0x000000090500720c */ /* 0x000fe20003f05300 */
[----:B------:R-:W-:-:S12]  /*0460*/  IMAD.MOV.U32 R5, RZ, RZ, R9 ;  /* 0x000000ffff057224 */ /* 0x000fd800078e0009 */
[----:B------:R-:W-:Y:S05]  /*0470*/  @P0 BRA `(.L_x_2) ;  /* 0xfffffffc00dc0947 */ /* 0x000fea000383ffff */
.L_x_1:
[----:B------:R-:W-:Y:S05]  /*0480*/  BSYNC B0 ;  /* 0x0000000000007941 */ /* 0x000fea0003800000 */
.L_x_0:
[----:B------:R-:W0:Y:S02]  /*0490*/  LDC R0, c[0x0][0x39c] ;  /* 0x0000e700ff007b82 */ /* 0x000e240000000800 */
[----:B0-----:R-:W-:-:S04]  /*04a0*/  ISETP.GE.AND P0, PT, R0, 0x1, PT ;  /* 0x000000010000780c */ /* 0x001fc80003f06270 */
[----:B------:R-:W-:-:S13]  /*04b0*/  ISETP.NE.OR P0, PT, R2, RZ, !P0 ;  /* 0x000000ff0200720c */ /* 0x000fda0004705670 */
[----:B------:R-:W-:Y:S05]  /*04c0*/  @P0 EXIT ;  /* 0x000000000000094d */ /* 0x000fea0003800000 */
[----:B------:R-:W0:Y:S01]  /*04d0*/  LDC R7, c[0x0][0x398] ;  /* 0x0000e600ff077b82 */ /* 0x000e220000000800 */
[C---:B------:R-:W-:Y:S02]  /*04e0*/  ISETP.GE.U32.AND P1, PT, R0.reuse, 0x8, PT ;  /* 0x000000080000780c */ /* 0x040fe40003f26070 */
[----:B------:R-:W-:-:S04]  /*04f0*/  LOP3.LUT R2, R0, 0x7, RZ, 0xc0, !PT ;  /* 0x0000000700027812 */ /* 0x000fc800078ec0ff */
[----:B------:R-:W-:Y:S01]  /*0500*/  ISETP.NE.AND P0, PT, R2, RZ, PT ;  /* 0x000000ff0200720c */ /* 0x000fe20003f05270 */
[----:B0-----:R-:W-:-:S05]  /*0510*/  VIADD R7, R7, 0xffffffff ;  /* 0xffffffff07077836 */ /* 0x001fca0000000000 */
[----:B------:R-:W-:-:S05]  /*0520*/  SHF.R.S32.HI R3, RZ, 0x1f, R7 ;  /* 0x0000001fff037819 */ /* 0x000fca0000011407 */
[----:B------:R-:W-:Y:S01]  /*0530*/  IMAD R4, R3, R0, RZ ;  /* 0x0000000003047224 */ /* 0x000fe200078e02ff */
[----:B------:R-:W-:-:S03]  /*0540*/  MOV R3, RZ ;  /* 0x000000ff00037202 */ /* 0x000fc60000000f00 */
[C---:B------:R-:W-:Y:S02]  /*0550*/  IMAD R5, R7.reuse, UR12, R4 ;  /* 0x0000000c07057c24 */ /* 0x040fe4000f8e0204 */
[----:B------:R-:W-:-:S04]  /*0560*/  IMAD.WIDE.U32 R6, R7, R0, RZ ;  /* 0x0000000007067225 */ /* 0x000fc800078e00ff */
[----:B------:R-:W-:Y:S01]  /*0570*/  IMAD.IADD R4, R7, 0x1, R5 ;  /* 0x0000000107047824 */ /* 0x000fe200078e0205 */
[----:B------:R-:W-:Y:S06]  /*0580*/  @!P1 BRA `(.L_x_3) ;  /* 0x0000000000ec9947 */ /* 0x000fec0003800000 */
[----:B------:R-:W0:Y:S01]  /*0590*/  LDCU.64 UR8, c[0x0][0x390] ;  /* 0x00007200ff0877ac */ /* 0x000e220008000a00 */
[----:B------:R-:W-:Y:S01]  /*05a0*/  LOP3.LUT R3, R0, 0x7ffffff8, RZ, 0xc0, !PT ;  /* 0x7ffffff800037812 */ /* 0x000fe200078ec0ff */
[----:B------:R-:W-:Y:S01]  /*05b0*/  BSSY.RECONVERGENT B0, `(.L_x_3) ;  /* 0x0000038000007945 */ /* 0x000fe20003800200 */
[C---:B------:R-:W-:Y:S01]  /*05c0*/  SHF.L.U64.HI R5, R6.reuse, 0x3, R4 ;  /* 0x0000000306057819 */ /* 0x040fe20000010204 */
[----:B------:R-:W1:Y:S01]  /*05d0*/  LDCU.64 UR14, c[0x0][0x380] ;  /* 0x00007000ff0e77ac */ /* 0x000e620008000a00 */
[----:B------:R-:W-:Y:S01]  /*05e0*/  SHF.L.U32 R27, R6, 0x3, RZ ;  /* 0x00000003061b7819 */ /* 0x000fe200000006ff */
[----:B------:R-:W-:Y:S01]  /*05f0*/  IMAD.MOV R26, RZ, RZ, -R3 ;  /* 0x000000ffff1a7224 */ /* 0x000fe200078e0a03 */
[----:B0-----:R-:W-:-:S04]  /*0600*/  UIADD3 UR5, UP0, UPT, UR8, 0x20, URZ ;  /* 0x0000002008057890 */ /* 0x001fc8000ff1e0ff */
[----:B------:R-:W-:Y:S01]  /*0610*/  UIADD3.X UR6, UPT, UPT, URZ, UR9, URZ, UP0, !UPT ;  /* 0x00000009ff067290 */ /* 0x000fe200087fe4ff */
[----:B-1----:R-:W-:Y:S02]  /*0620*/  IMAD.U32 R8, RZ, RZ, UR14 ;  /* 0x0000000eff087e24 */ /* 0x002fe4000f8e00ff */
[----:B------:R-:W-:Y:S02]  /*0630*/  IMAD.U32 R9, RZ, RZ, UR15 ;  /* 0x0000000fff097e24 */ /* 0x000fe4000f8e00ff */
[----:B------:R-:W-:Y:S02]  /*0640*/  IMAD.U32 R16, RZ, RZ, UR5 ;  /* 0x00000005ff107e24 */ /* 0x000fe4000f8e00ff */
[----:B------:R-:W-:-:S07]  /*0650*/  IMAD.U32 R17, RZ, RZ, UR6 ;  /* 0x00000006ff117e24 */ /* 0x000fce000f8e00ff */
.L_x_4:
[----:B0-----:R-:W2:Y:S01]  /*0660*/  LDG.E.64.CONSTANT R14, desc[UR10][R8.64] ;  /* 0x0000000a080e7981 */ /* 0x001ea2000c1e9b00 */
[----:B------:R-:W-:Y:S01]  /*0670*/  IADD3 R22, P1, PT, R8, R27, RZ ;  /* 0x0000001b08167210 */ /* 0x000fe20007f3e0ff */
[----:B------:R-:W-:Y:S02]  /*0680*/  IMAD.MOV.U32 R10, RZ, RZ, R16 ;  /* 0x000000ffff0a7224 */ /* 0x000fe400078e0010 */
[----:B------:R-:W-:Y:S01]  /*0690*/  IMAD.MOV.U32 R11, RZ, RZ, R17 ;  /* 0x000000ffff0b7224 */ /* 0x000fe200078e0011 */
[----:B------:R-:W-:Y:S01]  /*06a0*/  IADD3.X R23, PT, PT, R9, R5, RZ, P1, !PT ;  /* 0x0000000509177210 */ /* 0x000fe20000ffe4ff */
[----:B------:R-:W3:Y:S04]  /*06b0*/  LDG.E.64.CONSTANT R18, desc[UR10][R8.64+0x8] ;  /* 0x0000080a08127981 */ /* 0x000ee8000c1e9b00 */
[----:B------:R-:W4:Y:S04]  /*06c0*/  LDG.E.64.CONSTANT R28, desc[UR10][R22.64] ;  /* 0x0000000a161c7981 */ /* 0x000f28000c1e9b00 */
[----:B------:R-:W5:Y:S04]  /*06d0*/  LDG.E.64.CONSTANT R16, desc[UR10][R22.64+0x8] ;  /* 0x0000080a16107981 */ /* 0x000f68000c1e9b00 */
[----:B------:R-:W5:Y:S04]  /*06e0*/  LDG.E.64.CONSTANT R20, desc[UR10][R8.64+0x18] ;  /* 0x0000180a08147981 */ /* 0x000f68000c1e9b00 */
[----:B--2---:R0:W-:Y:S01]  /*06f0*/  STG.E.64 desc[UR10][R10.64+-0x20], R14 ;  /* 0xffffe00e0a007986 */ /* 0x0041e2000c101b0a */
[----:B------:R-:W-:-:S03]  /*0700*/  IADD3 R12, P1, PT, R10, R27, RZ ;  /* 0x0000001b0a0c7210 */ /* 0x000fc60007f3e0ff */
[----:B------:R-:W2:Y:S04]  /*0710*/  LDG.E.64.CONSTANT R24, desc[UR10][R22.64+0x10] ;  /* 0x0000100a16187981 */ /* 0x000ea8000c1e9b00 */
[----:B0-----:R-:W2:Y:S01]  /*0720*/  LDG.E.64.CONSTANT R14, desc[UR10][R8.64+0x10] ;  /* 0x0000100a080e7981 */ /* 0x001ea2000c1e9b00 */
[----:B------:R-:W-:-:S05]  /*0730*/  IMAD.X R13, R11, 0x1, R5, P1 ;  /* 0x000000010b0d7824 */ /* 0x000fca00008e0605 */
[----:B----4-:R0:W-:Y:S04]  /*0740*/  STG.E.64 desc[UR10][R12.64+-0x20], R28 ;  /* 0xffffe01c0c007986 */ /* 0x0101e8000c101b0a */
[----:B---3--:R1:W-:Y:S04]  /*0750*/  STG.E.64 desc[UR10][R10.64+-0x18], R18 ;  /* 0xffffe8120a007986 */ /* 0x0083e8000c101b0a */
[----:B-----5:R3:W-:Y:S04]  /*0760*/  STG.E.64 desc[UR10][R12.64+-0x18], R16 ;  /* 0xffffe8100c007986 */ /* 0x0207e8000c101b0a */
[----:B0-----:R-:W4:Y:S04]  /*0770*/  LDG.E.64.CONSTANT R28, desc[UR10][R8.64+0x28] ;  /* 0x0000280a081c7981 */ /* 0x001f28000c1e9b00 */
[----:B-1----:R-:W5:Y:S04]  /*0780*/  LDG.E.64.CONSTANT R18, desc[UR10][R22.64+0x18] ;  /* 0x0000180a16127981 */ /* 0x002f68000c1e9b00 */
[----:B---3--:R-:W3:Y:S04]  /*0790*/  LDG.E.64.CONSTANT R16, desc[UR10][R8.64+0x20] ;  /* 0x0000200a08107981 */ /* 0x008ee8000c1e9b00 */
[----:B--2---:R0:W-:Y:S04]  /*07a0*/  STG.E.64 desc[UR10][R10.64+-0x10], R14 ;  /* 0xfffff00e0a007986 */ /* 0x0041e8000c101b0a */
[----:B0-----:R-:W2:Y:S04]  /*07b0*/  LDG.E.64.CONSTANT R14, desc[UR10][R22.64+0x20] ;  /* 0x0000200a160e7981 */ /* 0x001ea8000c1e9b00 */
[----:B------:R0:W-:Y:S04]  /*07c0*/  STG.E.64 desc[UR10][R12.64+-0x10], R24 ;  /* 0xfffff0180c007986 */ /* 0x0001e8000c101b0a */
[----:B------:R1:W-:Y:S04]  /*07d0*/  STG.E.64 desc[UR10][R10.64+-0x8], R20 ;  /* 0xfffff8140a007986 */ /* 0x0003e8000c101b0a */
[----:B-----5:R5:W-:Y:S04]  /*07e0*/  STG.E.64 desc[UR10][R12.64+-0x8], R18 ;  /* 0xfffff8120c007986 */ /* 0x020be8000c101b0a */
[----:B---3--:R3:W-:Y:S04]  /*07f0*/  STG.E.64 desc[UR10][R10.64], R16 ;  /* 0x000000100a007986 */ /* 0x0087e8000c101b0a */
[----:B0-----:R-:W4:Y:S04]  /*0800*/  LDG.E.64.CONSTANT R24, desc[UR10][R22.64+0x38] ;  /* 0x0000380a16187981 */ /* 0x001f28000c1e9b00 */
[----:B-1----:R-:W4:Y:S04]  /*0810*/  LDG.E.64.CONSTANT R20, desc[UR10][R22.64+0x28] ;  /* 0x0000280a16147981 */ /* 0x002f28000c1e9b00 */
[----:B-----5:R-:W5:Y:S04]  /*0820*/  LDG.E.64.CONSTANT R18, desc[UR10][R8.64+0x30] ;  /* 0x0000300a08127981 */ /* 0x020f68000c1e9b00 */
[----:B---3--:R-:W3:Y:S04]  /*0830*/  LDG.E.64.CONSTANT R16, desc[UR10][R22.64+0x30] ;  /* 0x0000300a16107981 */ /* 0x008ee8000c1e9b00 */
[----:B--2---:R0:W-:Y:S04]  /*0840*/  STG.E.64 desc[UR10][R12.64], R14 ;  /* 0x0000000e0c007986 */ /* 0x0041e8000c101b0a */
[----:B0-----:R0:W2:Y:S04]  /*0850*/  LDG.E.64.CONSTANT R14, desc[UR10][R8.64+0x38] ;  /* 0x0000380a080e7981 */ /* 0x0010a8000c1e9b00 */
[----:B----4-:R-:W-:Y:S01]  /*0860*/  STG.E.64 desc[UR10][R10.64+0x8], R28 ;  /* 0x0000081c0a007986 */ /* 0x010fe2000c101b0a */
[----:B------:R-:W-:-:S03]  /*0870*/  IADD3 R26, PT, PT, R26, 0x8, RZ ;  /* 0x000000081a1a7810 */ /* 0x000fc60007ffe0ff */
[----:B------:R-:W-:Y:S04]  /*0880*/  STG.E.64 desc[UR10][R12.64+0x8], R20 ;  /* 0x000008140c007986 */ /* 0x000fe8000c101b0a */
[----:B-----5:R-:W-:Y:S04]  /*0890*/  STG.E.64 desc[UR10][R10.64+0x10], R18 ;  /* 0x000010120a007986 */ /* 0x020fe8000c101b0a */
[----:B---3--:R1:W-:Y:S01]  /*08a0*/  STG.E.64 desc[UR10][R12.64+0x10], R16 ;  /* 0x000010100c007986 */ /* 0x0083e2000c101b0a */
[----:B------:R-:W-:Y:S02]  /*08b0*/  ISETP.NE.AND P1, PT, R26, RZ, PT ;  /* 0x000000ff1a00720c */ /* 0x000fe40003f25270 */
[----:B0-----:R-:W-:-:S05]  /*08c0*/  IADD3 R8, P2, PT, R8, 0x40, RZ ;  /* 0x0000004008087810 */ /* 0x001fca0007f5e0ff */
[----:B------:R-:W-:Y:S01]  /*08d0*/  IMAD.X R9, RZ, RZ, R9, P2 ;  /* 0x000000ffff097224 */ /* 0x000fe200010e0609 */
[----:B-1----:R-:W-:-:S05]  /*08e0*/  IADD3 R16, P3, PT, R10, 0x40, RZ ;  /* 0x000000400a107810 */ /* 0x002fca0007f7e0ff */
[----:B------:R-:W-:Y:S01]  /*08f0*/  IMAD.X R17, RZ, RZ, R11, P3 ;  /* 0x000000ffff117224 */ /* 0x000fe200018e060b */
[----:B--2---:R0:W-:Y:S04]  /*0900*/  STG.E.64 desc[UR10][R10.64+0x18], R14 ;  /* 0x0000180e0a007986 */ /* 0x0041e8000c101b0a */
[----:B------:R0:W-:Y:S01]  /*0910*/  STG.E.64 desc[UR10][R12.64+0x18], R24 ;  /* 0x000018180c007986 */ /* 0x0001e2000c101b0a */
[----:B------:R-:W-:Y:S05]  /*0920*/  @P1 BRA `(.L_x_4) ;  /* 0xfffffffc004c1947 */ /* 0x000fea000383ffff */
[----:B------:R-:W-:Y:S05]  /*0930*/  BSYNC.RECONVERGENT B0 ;  /* 0x0000000000007941 */ /* 0x000fea0003800200 */
.L_x_3:
[----:B------:R-:W-:Y:S05]  /*0940*/  @!P0 EXIT ;  /* 0x000000000000894d */ /* 0x000fea0003800000 */
[----:B------:R-:W-:Y:S02]  /*0950*/  ISETP.GE.U32.AND P0, PT, R2, 0x4, PT ;  /* 0x000000040200780c */ /* 0x000fe40003f06070 */
[----:B------:R-:W-:-:S04]  /*0960*/  LOP3.LUT R5, R0, 0x3, RZ, 0xc0, !PT ;  /* 0x0000000300057812 */ /* 0x000fc800078ec0ff */
[----:B------:R-:W-:-:S07]  /*0970*/  ISETP.NE.AND P1, PT, R5, RZ, PT ;  /* 0x000000ff0500720c */ /* 0x000fce0003f25270 */
[----:B------:R-:W-:Y:S06]  /*0980*/  @!P0 BRA `(.L_x_5) ;  /* 0x00000000006c8947 */ /* 0x000fec0003800000 */
[----:B------:R-:W1:Y:S01]  /*0990*/  LDC.64 R20, c[0x0][0x380] ;  /* 0x0000e000ff147b82 */ /* 0x000e620000000a00 */
[C---:B------:R-:W-:Y:S01]  /*09a0*/  IMAD.SHL.U32 R29, R6.reuse, 0x8, RZ ;  /* 0x00000008061d7824 */ /* 0x040fe200078e00ff */
[----:B------:R-:W-:-:S06]  /*09b0*/  SHF.L.U64.HI R27, R6, 0x3, R4 ;  /* 0x00000003061b7819 */ /* 0x000fcc0000010204 */
[----:B0-----:R-:W0:Y:S01]  /*09c0*/  LDC.64 R24, c[0x0][0x390] ;  /* 0x0000e400ff187b82 */ /* 0x001e220000000a00 */
[----:B-1----:R-:W-:-:S03]  /*09d0*/  IMAD.WIDE.U32 R20, R3, 0x8, R20 ;  /* 0x0000000803147825 */ /* 0x002fc600078e0014 */
[----:B------:R-:W-:Y:S02]  /*09e0*/  IADD3 R22, P0, PT, R20, R29, RZ ;  /* 0x0000001d14167210 */ /* 0x000fe40007f1e0ff */
[----:B------:R-:W2:Y:S02]  /*09f0*/  LDG.E.64.CONSTANT R8, desc[UR10][R20.64] ;  /* 0x0000000a14087981 */ /* 0x000ea4000c1e9b00 */
[----:B------:R-:W-:Y:S02]  /*0a00*/  IADD3.X R23, PT, PT, R21, R27, RZ, P0, !PT ;  /* 0x0000001b15177210 */ /* 0x000fe400007fe4ff */
[----:B------:R-:W3:Y:S04]  /*0a10*/  LDG.E.64.CONSTANT R12, desc[UR10][R20.64+0x8] ;  /* 0x0000080a140c7981 */ /* 0x000ee8000c1e9b00 */
[----:B------:R-:W4:Y:S04]  /*0a20*/  LDG.E.64.CONSTANT R10, desc[UR10][R22.64] ;  /* 0x0000000a160a7981 */ /* 0x000f28000c1e9b00 */
[----:B------:R-:W5:Y:S04]  /*0a30*/  LDG.E.64.CONSTANT R14, desc[UR10][R22.64+0x8] ;  /* 0x0000080a160e7981 */ /* 0x000f68000c1e9b00 */
[----:B------:R-:W5:Y:S04]  /*0a40*/  LDG.E.64.CONSTANT R16, desc[UR10][R20.64+0x10] ;  /* 0x0000100a14107981 */ /* 0x000f68000c1e9b00 */
[----:B------:R-:W5:Y:S04]  /*0a50*/  LDG.E.64.CONSTANT R18, desc[UR10][R22.64+0x10] ;  /* 0x0000100a16127981 */ /* 0x000f68000c1e9b00 */
[----:B------:R-:W5:Y:S04]  /*0a60*/  LDG.E.64.CONSTANT R20, desc[UR10][R20.64+0x18] ;  /* 0x0000180a14147981 */ /* 0x000f68000c1e9b00 */
[----:B------:R-:W5:Y:S01]  /*0a70*/  LDG.E.64.CONSTANT R22, desc[UR10][R22.64+0x18] ;  /* 0x0000180a16167981 */ /* 0x000f62000c1e9b00 */
[----:B0-----:R-:W-:-:S03]  /*0a80*/  IMAD.WIDE.U32 R24, R3, 0x8, R24 ;  /* 0x0000000803187825 */ /* 0x001fc600078e0018 */
[----:B------:R-:W-:-:S05]  /*0a90*/  IADD3 R26, P0, PT, R24, R29, RZ ;  /* 0x0000001d181a7210 */ /* 0x000fca0007f1e0ff */
[----:B------:R-:W-:Y:S02]  /*0aa0*/  IMAD.X R27, R25, 0x1, R27, P0 ;  /* 0x00000001191b7824 */ /* 0x000fe400000e061b */
[----:B------:R-:W-:Y:S01]  /*0ab0*/  VIADD R3, R3, 0x4 ;  /* 0x0000000403037836 */ /* 0x000fe20000000000 */
[----:B--2---:R1:W-:Y:S04]  /*0ac0*/  STG.E.64 desc[UR10][R24.64], R8 ;  /* 0x0000000818007986 */ /* 0x0043e8000c101b0a */
[----:B----4-:R1:W-:Y:S04]  /*0ad0*/  STG.E.64 desc[UR10][R26.64], R10 ;  /* 0x0000000a1a007986 */ /* 0x0103e8000c101b0a */
[----:B---3--:R1:W-:Y:S04]  /*0ae0*/  STG.E.64 desc[UR10][R24.64+0x8], R12 ;  /* 0x0000080c18007986 */ /* 0x0083e8000c101b0a */
[----:B-----5:R1:W-:Y:S04]  /*0af0*/  STG.E.64 desc[UR10][R26.64+0x8], R14 ;  /* 0x0000080e1a007986 */ /* 0x0203e8000c101b0a */
[----:B------:R1:W-:Y:S04]  /*0b00*/  STG.E.64 desc[UR10][R24.64+0x10], R16 ;  /* 0x0000101018007986 */ /* 0x0003e8000c101b0a */
[----:B------:R1:W-:Y:S04]  /*0b10*/  STG.E.64 desc[UR10][R26.64+0x10], R18 ;  /* 0x000010121a007986 */ /* 0x0003e8000c101b0a */
[----:B------:R1:W-:Y:S04]  /*0b20*/  STG.E.64 desc[UR10][R24.64+0x18], R20 ;  /* 0x0000181418007986 */ /* 0x0003e8000c101b0a */
[----:B------:R1:W-:Y:S02]  /*0b30*/  STG.E.64 desc[UR10][R26.64+0x18], R22 ;  /* 0x000018161a007986 */ /* 0x0003e4000c101b0a */
.L_x_5:
[----:B------:R-:W-:Y:S05]  /*0b40*/  @!P1 EXIT ;  /* 0x000000000000994d */ /* 0x000fea0003800000 */
[----:B------:R-:W-:Y:S02]  /*0b50*/  ISETP.NE.AND P0, PT, R5, 0x1, PT ;  /* 0x000000010500780c */ /* 0x000fe40003f05270 */
[----:B------:R-:W-:-:S04]  /*0b60*/  LOP3.LUT R0, R0, 0x1, RZ, 0xc0, !PT ;  /* 0x0000000100007812 */ /* 0x000fc800078ec0ff */
[----:B------:R-:W-:-:S07]  /*0b70*/  ISETP.NE.U32.AND P1, PT, R0, 0x1, PT ;  /* 0x000000010000780c */ /* 0x000fce0003f25070 */
[----:B------:R-:W-:Y:S06]  /*0b80*/  @!P0 BRA `(.L_x_6) ;  /* 0x00000000004c8947 */ /* 0x000fec0003800000 */
[----:B-1----:R-:W1:Y:S01]  /*0b90*/  LDC.64 R8, c[0x0][0x380] ;  /* 0x0000e000ff087b82 */ /* 0x002e620000000a00 */
        /* <DEDUP_REMOVED lines=17> */
[----:B-----5:R2:W-:Y:S02]  /*0cb0*/  STG.E.64 desc[UR10][R18.64+0x8], R22 ;  /* 0x0000081612007986 */ /* 0x0205e4000c101b0a */
.L_x_6:
[----:B------:R-:W-:Y:S05]  /*0cc0*/  @P1 EXIT ;  /* 0x000000000000194d */ /* 0x000fea0003800000 */
[----:B-1----:R-:W1:Y:S01]  /*0cd0*/  LDC.64 R8, c[0x0][0x380] ;  /* 0x0000e000ff087b82 */ /* 0x002e620000000a00 */
[C---:B0-2---:R-:W-:Y:S01]  /*0ce0*/  IMAD.SHL.U32 R13, R6.reuse, 0x8, RZ ;  /* 0x00000008060d7824 */ /* 0x045fe200078e00ff */
[----:B------:R-:W-:-:S06]  /*0cf0*/  SHF.L.U64.HI R11, R6, 0x3, R4 ;  /* 0x00000003060b7819 */ /* 0x000fcc0000010204 */
[----:B------:R-:W0:Y:S01]  /*0d00*/  LDC.64 R6, c[0x0][0x390] ;  /* 0x0000e400ff067b82 */ /* 0x000e220000000a00 */
[----:B-1----:R-:W-:-:S03]  /*0d10*/  IMAD.WIDE.U32 R8, R3, 0x8, R8 ;  /* 0x0000000803087825 */ /* 0x002fc600078e0008 */
[----:B------:R-:W-:-:S04]  /*0d20*/  IADD3 R4, P0, PT, R8, R13, RZ ;  /* 0x0000000d08047210 */ /* 0x000fc80007f1e0ff */
[----:B------:R-:W-:Y:S02]  /*0d30*/  IADD3.X R5, PT, PT, R9, R11, RZ, P0, !PT ;  /* 0x0000000b09057210 */ /* 0x000fe400007fe4ff */
[----:B------:R-:W2:Y:S04]  /*0d40*/  LDG.E.64.CONSTANT R8, desc[UR10][R8.64] ;  /* 0x0000000a08087981 */ /* 0x000ea8000c1e9b00 */
[----:B------:R-:W3:Y:S01]  /*0d50*/  LDG.E.64.CONSTANT R4, desc[UR10][R4.64] ;  /* 0x0000000a04047981 */ /* 0x000ee2000c1e9b00 */
[----:B0-----:R-:W-:-:S03]  /*0d60*/  IMAD.WIDE.U32 R2, R3, 0x8, R6 ;  /* 0x0000000803027825 */ /* 0x001fc600078e0006 */
[----:B------:R-:W-:-:S05]  /*0d70*/  IADD3 R6, P0, PT, R2, R13, RZ ;  /* 0x0000000d02067210 */ /* 0x000fca0007f1e0ff */
[----:B------:R-:W-:Y:S01]  /*0d80*/  IMAD.X R7, R3, 0x1, R11, P0 ;  /* 0x0000000103077824 */ /* 0x000fe200000e060b */
[----:B--2---:R-:W-:Y:S04]  /*0d90*/  STG.E.64 desc[UR10][R2.64], R8 ;  /* 0x0000000802007986 */ /* 0x004fe8000c101b0a */
[----:B---3--:R-:W-:Y:S01]  /*0da0*/  STG.E.64 desc[UR10][R6.64], R4 ;  /* 0x0000000406007986 */ /* 0x008fe2000c101b0a */
[----:B------:R-:W-:Y:S05]  /*0db0*/  EXIT ;  /* 0x000000000000794d */ /* 0x000fea0003800000 */
.L_x_7:
[----:B------:R-:W-:-:S00]  /*0dc0*/  BRA `(.L_x_7) ;  /* 0xfffffffc00fc7947 */ /* 0x000fc0000383ffff */
[----:B------:R-:W-:-:S00]  /*0dd0*/  NOP ;  /* 0x0000000000007918 */ /* 0x000fc00000000000 */
        /* <DEDUP_REMOVED lines=10> */
.L_x_54:


//--------------------- .text._ZN10imp_picard26build_system_kernel_doubleEPKdS1_S1_S1_S1_iiddddPdS2_S2_S2_ --------------------------
	.section	.text._ZN10imp_picard26build_system_kernel_doubleEPKdS1_S1_S1_S1_iiddddPdS2_S2_S2_,"ax",@progbits
	.align	128
        .global         _ZN10imp_picard26build_system_kernel_doubleEPKdS1_S1_S1_S1_iiddddPdS2_S2_S2_
        .type           _ZN10imp_picard26build_system_kernel_doubleEPKdS1_S1_S1_S1_iiddddPdS2_S2_S2_,@function
        .size           _ZN10imp_picard26build_system_kernel_doubleEPKdS1_S1_S1_S1_iiddddPdS2_S2_S2_,(.L_x_52 - _ZN10imp_picard26build_system_kernel_doubleEPKdS1_S1_S1_S1_iiddddPdS2_S2_S2_)
        .other          _ZN10imp_picard26build_system_kernel_doubleEPKdS1_S1_S1_S1_iiddddPdS2_S2_S2_,@"STO_CUDA_ENTRY STV_DEFAULT"
_ZN10imp_picard26build_system_kernel_doubleEPKdS1_S1_S1_S1_iiddddPdS2_S2_S2_:
.text._ZN10imp_picard26build_system_kernel_doubleEPKdS1_S1_S1_S1_iiddddPdS2_S2_S2_:
[----:B------:R-:W-:Y:S01]  /*0000*/  LDC R1, c[0x0][0x37c] ;  /* 0x0000df00ff017b82 */ /* 0x000fe20000000800 */
[----:B------:R-:W0:Y:S02]  /*0010*/  LDCU UR4, c[0x0][0x3a8] ;  /* 0x00007500ff0477ac */ /* 0x000e240008000800 */
[----:B0-----:R-:W-:-:S04]  /*0020*/  UISETP.LT.AND UP0, UPT, UR4, 0x2, UPT ;  /* 0x000000020400788c */ /* 0x001fc8000bf01270 */
[----:B------:R-:W-:-:S04]  /*0030*/  USEL UR4, UR4, 0x2, !UP0 ;  /* 0x0000000204047887 */ /* 0x000fc8000c000000 */
[----:B------:R-:W-:-:S06]  /*0040*/  UIADD3 UR7, UPT, UPT, UR4, -0x2, URZ ;  /* 0xfffffffe04077890 */ /* 0x000fcc000fffe0ff */
[----:B------:R-:W-:-:S13]  /*0050*/  ISETP.NE.AND P0, PT, RZ, UR7, PT ;  /* 0x00000007ff007c0c */ /* 0x000fda000bf05270 */
[----:B------:R-:W-:Y:S05]  /*0060*/  @!P0 EXIT ;  /* 0x000000000000894d */ /* 0x000fea0003800000 */
[----:B------:R-:W0:Y:S01]  /*0070*/  S2R R3, SR_TID.X ;  /* 0x0000000000037919 */ /* 0x000e220000002100 */
[----:B------:R-:W0:Y:S01]  /*0080*/  S2UR UR5, SR_CTAID.X ;  /* 0x00000000000579c3 */ /* 0x000e220000002500 */
[----:B------:R-:W1:Y:S07]  /*0090*/  LDCU UR6, c[0x0][0x3ac] ;  /* 0x00007580ff0677ac */ /* 0x000e6e0008000800 */
[----:B------:R-:W0:Y:S02]  /*00a0*/  LDC R14, c[0x0][0x360] ;  /* 0x0000d800ff0e7b82 */ /* 0x000e240000000800 */
[----:B0-----:R-:W-:-:S05]  /*00b0*/  IMAD R14, R14, UR5, R3 ;  /* 0x000000050e0e7c24 */ /* 0x001fca000f8e0203 */
[----:B-1----:R-:W-:-:S13]  /*00c0*/  ISETP.GE.AND P0, PT, R14, UR6, PT ;  /* 0x000000060e007c0c */ /* 0x002fda000bf06270 */
[----:B------:R-:W-:Y:S05]  /*00d0*/  @P0 EXIT ;  /* 0x000000000000094d */ /* 0x000fea0003800000 */
[----:B------:R-:W0:Y:S01]  /*00e0*/  LDC.64 R10, c[0x0][0x388] ;  /* 0x0000e200ff0a7b82 */ /* 0x000e220000000a00 */
[----:B------:R-:W1:Y:S01]  /*00f0*/  LDCU.64 UR16, c[0x0][0x358] ;  /* 0x00006b00ff1077ac */ /* 0x000e620008000a00 */
[----:B------:R-:W2:Y:S06]  /*0100*/  LDCU UR5, c[0x0][0x3bc] ;  /* 0x00007780ff0577ac */ /* 0x000eac0008000800 */
[----:B------:R-:W3:Y:S01]  /*0110*/  LDC.64 R8, c[0x0][0x3b8] ;  /* 0x0000ee00ff087b82 */ /* 0x000ee20000000a00 */
[----:B------:R-:W-:-:S07]  /*0120*/  IMAD.MOV.U32 R2, RZ, RZ, 0x1 ;  /* 0x00000001ff027424 */ /* 0x000fce00078e00ff */
[----:B------:R-:W4:Y:S01]  /*0130*/  LDC.64 R12, c[0x0][0x3b0] ;  /* 0x0000ec00ff0c7b82 */ /* 0x000f220000000a00 */
[----:B0-----:R-:W-:-:S07]  /*0140*/  IMAD.WIDE R10, R14, 0x8, R10 ;  /* 0x000000080e0a7825 */ /* 0x001fce00078e020a */
[----:B------:R-:W0:Y:S01]  /*0150*/  LDC R15, c[0x0][0x3b4] ;  /* 0x0000ed00ff0f7b82 */ /* 0x000e220000000800 */
[----:B-1----:R-:W5:Y:S01]  /*0160*/  LDG.E.64.CONSTANT R10, desc[UR16][R10.64] ;  /* 0x000000100a0a7981 */ /* 0x002f62000c1e9b00 */
[----:B--2---:R-:W3:Y:S02]  /*0170*/  MUFU.RCP64H R3, UR5 ;  /* 0x0000000500037d08 */ /* 0x004ee40008001800 */
[----:B---3--:R-:W-:Y:S01]  /*0180*/  DFMA R4, R2, -R8, 1 ;  /* 0x3ff000000204742b */ /* 0x008fe20000000808 */
[----:B0-----:R-:W-:-:S07]  /*0190*/  FSETP.GEU.AND P1, PT, |R15|, 6.5827683646048100446e-37, PT ;  /* 0x036000000f00780b */ /* 0x001fce0003f2e200 */
[----:B------:R-:W-:-:S08]  /*01a0*/  DFMA R4, R4, R4, R4 ;  /* 0x000000040404722b */ /* 0x000fd00000000004 */
[----:B------:R-:W-:-:S08]  /*01b0*/  DFMA R4, R2, R4, R2 ;  /* 0x000000040204722b */ /* 0x000fd00000000002 */
[----:B------:R-:W-:-:S08]  /*01c0*/  DFMA R2, R4, -R8, 1 ;  /* 0x3ff000000402742b */ /* 0x000fd00000000808 */
[----:B------:R-:W-:-:S08]  /*01d0*/  DFMA R2, R4, R2, R4 ;  /* 0x000000020402722b */ /* 0x000fd00000000004 */
[----:B----4-:R-:W-:-:S08]  /*01e0*/  DMUL R6, R2, R12 ;  /* 0x0000000c02067228 */ /* 0x010fd00000000000 */
[----:B------:R-:W-:-:S08]  /*01f0*/  DFMA R4, R6, -R8, R12 ;  /* 0x800000080604722b */ /* 0x000fd0000000000c */
[----:B------:R-:W-:-:S10]  /*0200*/  DFMA R6, R2, R4, R6 ;  /* 0x000000040206722b */ /* 0x000fd40000000006 */
[----:B------:R-:W-:-:S05]  /*0210*/  FFMA R0, RZ, UR5, R7 ;  /* 0x00000005ff007c23 */ /* 0x000fca0008000007 */
[----:B------:R-:W-:Y:S02]  /*0220*/  FSETP.GT.AND P0, PT, |R0|, 1.469367938527859385e-39, PT ;  /* 0x001000000000780b */ /* 0x000fe40003f04200 */
[----:B------:R-:W-:-:S11]  /*0230*/  SHF.R.S32.HI R0, RZ, 0x1f, R14 ;  /* 0x0000001fff007819 */ /* 0x000fd6000001140e */
[----:B------:R-:W-:Y:S05]  /*0240*/  @P0 BRA P1, `(.L_x_8) ;  /* 0x0000000000200947 */ /* 0x000fea0000800000 */
[----:B------:R-:W0:Y:S01]  /*0250*/  LDC R28, c[0x0][0x3b0] ;  /* 0x0000ec00ff1c7b82 */ /* 0x000e220000000800 */
[----:B------:R-:W-:-:S07]  /*0260*/  MOV R46, 0x2b0 ;  /* 0x000002b0002e7802 */ /* 0x000fce0000000f00 */
[----:B------:R-:W1:Y:S08]  /*0270*/  LDC R29, c[0x0][0x3b4] ;  /* 0x0000ed00ff1d7b82 */ /* 0x000e700000000800 */
[----:B------:R-:W2:Y:S08]  /*0280*/  LDC R26, c[0x0][0x3b8] ;  /* 0x0000ee00ff1a7b82 */ /* 0x000eb00000000800 */
[----:B------:R-:W3:Y:S02]  /*0290*/  LDC R27, c[0x0][0x3bc] ;  /* 0x0000ef00ff1b7b82 */ /* 0x000ee40000000800 */
[----:B0123-5:R-:W-:Y:S05]  /*02a0*/  CALL.REL.NOINC `($__internal_0_$__cuda_sm20_div_rn_f64_full) ;  /* 0x0000002000887944 */ /* 0x02ffea0003c00000 */
[----:B------:R-:W-:Y:S02]  /*02b0*/  IMAD.MOV.U32 R6, RZ, RZ, R34 ;  /* 0x000000ffff067224 */ /* 0x000fe400078e0022 */
[----:B------:R-:W-:-:S07]  /*02c0*/  IMAD.MOV.U32 R7, RZ, RZ, R35 ;  /* 0x000000ffff077224 */ /* 0x000fce00078e0023 */
.L_x_8:
[----:B------:R-:W0:Y:S08]  /*02d0*/  LDC.64 R4, c[0x0][0x3a0] ;  /* 0x0000e800ff047b82 */ /* 0x000e300000000a00 */
[----:B------:R-:W1:Y:S08]  /*02e0*/  LDC.64 R8, c[0x0][0x390] ;  /* 0x0000e400ff087b82 */ /* 0x000e700000000a00 */
[----:B------:R-:W2:Y:S01]  /*02f0*/  LDC.64 R2, c[0x0][0x398] ;  /* 0x0000e600ff027b82 */ /* 0x000ea20000000a00 */
[----:B------:R-:W-:Y:S01]  /*0300*/  IMAD.MOV.U32 R16, RZ, RZ, 0x0 ;  /* 0x00000000ff107424 */ /* 0x000fe200078e00ff */
[----:B------:R-:W3:Y:S01]  /*0310*/  LDCU.64 UR8, c[0x0][0x3c8] ;  /* 0x00007900ff0877ac */ /* 0x000ee20008000a00 */
[----:B0-----:R-:W4:Y:S04]  /*0320*/  LDG.E.64.CONSTANT R4, desc[UR16][R4.64] ;  /* 0x0000001004047981 */ /* 0x001f28000c1e9b00 */
[----:B-1----:R-:W3:Y:S04]  /*0330*/  LDG.E.64.CONSTANT R8, desc[UR16][R8.64] ;  /* 0x0000001008087981 */ /* 0x002ee8000c1e9b00 */
[----:B--2---:R-:W5:Y:S01]  /*0340*/  LDG.E.64.CONSTANT R2, desc[UR16][R2.64] ;  /* 0x0000001002027981 */ /* 0x004f62000c1e9b00 */
[----:B------:R-:W-:Y:S01]  /*0350*/  IMAD.MOV.U32 R17, RZ, RZ, 0x3fd80000 ;  /* 0x3fd80000ff117424 */ /* 0x000fe200078e00ff */
[----:B----4-:R-:W0:Y:S01]  /*0360*/  MUFU.RSQ64H R29, R5 ;  /* 0x00000005001d7308 */ /* 0x010e220000001c00 */
[----:B------:R-:W-:-:S05]  /*0370*/  VIADD R28, R5, 0xfcb00000 ;  /* 0xfcb00000051c7836 */ /* 0x000fca0000000000 */
[----:B------:R-:W-:Y:S01]  /*0380*/  ISETP.GE.U32.AND P0, PT, R28, 0x7ca00000, PT ;  /* 0x7ca000001c00780c */ /* 0x000fe20003f06070 */
[----:B---3--:R-:W-:Y:S02]  /*0390*/  DMUL R8, R8, UR8 ;  /* 0x0000000808087c28 */ /* 0x008fe40008000000 */
[----:B0-----:R-:W-:-:S08]  /*03a0*/  DMUL R12, R28, R28 ;  /* 0x0000001c1c0c7228 */ /* 0x001fd00000000000 */
[----:B------:R-:W-:-:S08]  /*03b0*/  DFMA R12, R4, -R12, 1 ;  /* 0x3ff00000040c742b */ /* 0x000fd0000000080c */
[----:B------:R-:W-:Y:S02]  /*03c0*/  DFMA R16, R12, R16, 0.5 ;  /* 0x3fe000000c10742b */ /* 0x000fe40000000010 */
[----:B------:R-:W-:-:S08]  /*03d0*/  DMUL R12, R28, R12 ;  /* 0x0000000c1c0c7228 */ /* 0x000fd00000000000 */
[----:B------:R-:W-:-:S08]  /*03e0*/  DFMA R24, R16, R12, R28 ;  /* 0x0000000c1018722b */ /* 0x000fd0000000001c */
[----:B------:R-:W-:Y:S02]  /*03f0*/  DMUL R20, R4, R24 ;  /* 0x0000001804147228 */ /* 0x000fe40000000000 */
[----:B------:R-:W-:Y:S01]  /*0400*/  VIADD R13, R25, 0xfff00000 ;  /* 0xfff00000190d7836 */ /* 0x000fe20000000000 */
[----:B------:R-:W-:-:S05]  /*0410*/  MOV R12, R24 ;  /* 0x00000018000c7202 */ /* 0x000fca0000000f00 */
[----:B------:R-:W-:-:S08]  /*0420*/  DFMA R26, R20, -R20, R4 ;  /* 0x80000014141a722b */ /* 0x000fd00000000004 */
[----:B------:R-:W-:Y:S01]  /*0430*/  DFMA R16, R26, R12, R20 ;  /* 0x0000000c1a10722b */ /* 0x000fe20000000014 */
[----:B------:R-:W-:Y:S10]  /*0440*/  @!P0 BRA `(.L_x_9) ;  /* 0x00000000001c8947 */ /* 0x000ff40003800000 */
[----:B------:R-:W-:Y:S01]  /*0450*/  IMAD.MOV.U32 R25, RZ, RZ, R13 ;  /* 0x000000ffff197224 */ /* 0x000fe200078e000d */
[----:B------:R-:W-:Y:S01]  /*0460*/  MOV R30, 0x4a0 ;  /* 0x000004a0001e7802 */ /* 0x000fe20000000f00 */
[----:B------:R-:W-:Y:S02]  /*0470*/  IMAD.MOV.U32 R31, RZ, RZ, R4 ;  /* 0x000000ffff1f7224 */ /* 0x000fe400078e0004 */
[----:B------:R-:W-:-:S07]  /*0480*/  IMAD.MOV.U32 R29, RZ, RZ, R5 ;  /* 0x000000ffff1d7224 */ /* 0x000fce00078e0005 */
[----:B-----5:R-:W-:Y:S05]  /*0490*/  CALL.REL.NOINC `($__internal_1_$__cuda_sm20_dsqrt_rn_f64_mediumpath_v1) ;  /* 0x0000002400707944 */ /* 0x020fea0003c00000 */
[----:B------:R-:W-:Y:S02]  /*04a0*/  IMAD.MOV.U32 R16, RZ, RZ, R20 ;  /* 0x000000ffff107224 */ /* 0x000fe400078e0014 */
[----:B------:R-:W-:-:S07]  /*04b0*/  IMAD.MOV.U32 R17, RZ, RZ, R21 ;  /* 0x000000ffff117224 */ /* 0x000fce00078e0015 */
.L_x_9:
[----:B------:R-:W0:Y:S01]  /*04c0*/  MUFU.RCP64H R13, R17 ;  /* 0x00000011000d7308 */ /* 0x000e220000001800 */
[----:B------:R-:W-:Y:S01]  /*04d0*/  IMAD.MOV.U32 R12, RZ, RZ, 0x1 ;  /* 0x00000001ff0c7424 */ /* 0x000fe200078e00ff */
[----:B------:R-:W-:-:S05]  /*04e0*/  FSETP.GEU.AND P1, PT, |R9|, 6.5827683646048100446e-37, PT ;  /* 0x036000000900780b */ /* 0x000fca0003f2e200 */
[----:B0-----:R-:W-:-:S08]  /*04f0*/  DFMA R18, R12, -R16, 1 ;  /* 0x3ff000000c12742b */ /* 0x001fd00000000810 */
[----:B------:R-:W-:-:S08]  /*0500*/  DFMA R18, R18, R18, R18 ;  /* 0x000000121212722b */ /* 0x000fd00000000012 */
[----:B------:R-:W-:-:S08]  /*0510*/  DFMA R18, R12, R18, R12 ;  /* 0x000000120c12722b */ /* 0x000fd0000000000c */
[----:B------:R-:W-:-:S08]  /*0520*/  DFMA R12, R18, -R16, 1 ;  /* 0x3ff00000120c742b */ /* 0x000fd00000000810 */
[----:B------:R-:W-:-:S08]  /*0530*/  DFMA R12, R18, R12, R18 ;  /* 0x0000000c120c722b */ /* 0x000fd00000000012 */
[----:B------:R-:W-:-:S08]  /*0540*/  DMUL R18, R8, R12 ;  /* 0x0000000c08127228 */ /* 0x000fd00000000000 */
[----:B------:R-:W-:-:S08]  /*0550*/  DFMA R20, R18, -R16, R8 ;  /* 0x800000101214722b */ /* 0x000fd00000000008 */
[----:B------:R-:W-:-:S10]  /*0560*/  DFMA R12, R12, R20, R18 ;  /* 0x000000140c0c722b */ /* 0x000fd40000000012 */
[----:B------:R-:W-:-:S05]  /*0570*/  FFMA R15, RZ, R17, R13 ;  /* 0x00000011ff0f7223 */ /* 0x000fca000000000d */
[----:B------:R-:W-:-:S13]  /*0580*/  FSETP.GT.AND P0, PT, |R15|, 1.469367938527859385e-39, PT ;  /* 0x001000000f00780b */ /* 0x000fda0003f04200 */
[----:B------:R-:W-:Y:S05]  /*0590*/  @P0 BRA P1, `(.L_x_10) ;  /* 0x0000000000200947 */ /* 0x000fea0000800000 */
[----:B------:R-:W-:Y:S01]  /*05a0*/  MOV R28, R8 ;  /* 0x00000008001c7202 */ /* 0x000fe20000000f00 */
[----:B------:R-:W-:Y:S01]  /*05b0*/  IMAD.MOV.U32 R29, RZ, RZ, R9 ;  /* 0x000000ffff1d7224 */ /* 0x000fe200078e0009 */
[----:B------:R-:W-:Y:S01]  /*05c0*/  MOV R46, 0x600 ;  /* 0x00000600002e7802 */ /* 0x000fe20000000f00 */
[----:B------:R-:W-:Y:S02]  /*05d0*/  IMAD.MOV.U32 R26, RZ, RZ, R16 ;  /* 0x000000ffff1a7224 */ /* 0x000fe400078e0010 */
[----:B------:R-:W-:-:S07]  /*05e0*/  IMAD.MOV.U32 R27, RZ, RZ, R17 ;  /* 0x000000ffff1b7224 */ /* 0x000fce00078e0011 */
[----:B-----5:R-:W-:Y:S05]  /*05f0*/  CALL.REL.NOINC `($__internal_0_$__cuda_sm20_div_rn_f64_full) ;  /* 0x0000001c00b47944 */ /* 0x020fea0003c00000 */
[----:B------:R-:W-:Y:S02]  /*0600*/  IMAD.MOV.U32 R12, RZ, RZ, R34 ;  /* 0x000000ffff0c7224 */ /* 0x000fe400078e0022 */
[----:B------:R-:W-:-:S07]  /*0610*/  IMAD.MOV.U32 R13, RZ, RZ, R35 ;  /* 0x000000ffff0d7224 */ /* 0x000fce00078e0023 */
.L_x_10:
[----:B------:R-:W0:Y:S01]  /*0620*/  MUFU.RCP64H R9, R5 ;  /* 0x0000000500097308 */ /* 0x000e220000001800 */
[----:B------:R-:W-:-:S06]  /*0630*/  IMAD.MOV.U32 R8, RZ, RZ, 0x1 ;  /* 0x00000001ff087424 */ /* 0x000fcc00078e00ff */
[----:B0-----:R-:W-:-:S08]  /*0640*/  DFMA R16, -R4, R8, 1 ;  /* 0x3ff000000410742b */ /* 0x001fd00000000108 */
[----:B------:R-:W-:-:S08]  /*0650*/  DFMA R16, R16, R16, R16 ;  /* 0x000000101010722b */ /* 0x000fd00000000010 */
[----:B------:R-:W-:-:S08]  /*0660*/  DFMA R16, R8, R16, R8 ;  /* 0x000000100810722b */ /* 0x000fd00000000008 */
[----:B------:R-:W-:-:S08]  /*0670*/  DFMA R8, -R4, R16, 1 ;  /* 0x3ff000000408742b */ /* 0x000fd00000000110 */
[----:B------:R-:W-:-:S08]  /*0680*/  DFMA R8, R16, R8, R16 ;  /* 0x000000081008722b */ /* 0x000fd00000000010 */
[----:B------:R-:W-:-:S08]  /*0690*/  DMUL R34, R8, -0.5 ;  /* 0xbfe0000008227828 */ /* 0x000fd00000000000 */
[----:B------:R-:W-:-:S08]  /*06a0*/  DFMA R16, -R4, R34, -0.5 ;  /* 0xbfe000000410742b */ /* 0x000fd00000000122 */
[----:B------:R-:W-:-:S10]  /*06b0*/  DFMA R34, R8, R16, R34 ;  /* 0x000000100822722b */ /* 0x000fd40000000022 */
[----:B------:R-:W-:-:S05]  /*06c0*/  FFMA R8, RZ, R5, R35 ;  /* 0x00000005ff087223 */ /* 0x000fca0000000023 */
[----:B------:R-:W-:-:S13]  /*06d0*/  FSETP.GT.AND P0, PT, |R8|, 1.469367938527859385e-39, PT ;  /* 0x001000000800780b */ /* 0x000fda0003f04200 */
[----:B------:R-:W-:Y:S05]  /*06e0*/  @P0 BRA `(.L_x_11) ;  /* 0x0000000000180947 */ /* 0x000fea0003800000 */
[----:B------:R-:W-:Y:S01]  /*06f0*/  MOV R26, R4 ;  /* 0x00000004001a7202 */ /* 0x000fe20000000f00 */
[----:B------:R-:W-:Y:S01]  /*0700*/  IMAD.MOV.U32 R27, RZ, RZ, R5 ;  /* 0x000000ffff1b7224 */ /* 0x000fe200078e0005 */
[----:B------:R-:W-:Y:S01]  /*0710*/  MOV R46, 0x750 ;  /* 0x00000750002e7802 */ /* 0x000fe20000000f00 */
[----:B------:R-:W-:Y:S02]  /*0720*/  IMAD.MOV.U32 R28, RZ, RZ, RZ ;  /* 0x000000ffff1c7224 */ /* 0x000fe400078e00ff */
[----:B------:R-:W-:-:S07]  /*0730*/  IMAD.MOV.U32 R29, RZ, RZ, -0x40200000 ;  /* 0xbfe00000ff1d7424 */ /* 0x000fce00078e00ff */
[----:B-----5:R-:W-:Y:S05]  /*0740*/  CALL.REL.NOINC `($__internal_0_$__cuda_sm20_div_rn_f64_full) ;  /* 0x0000001c00607944 */ /* 0x020fea0003c00000 */
.L_x_11:
[----:B------:R-:W0:Y:S08]  /*0750*/  LDC R15, c[0x0][0x3a8] ;  /* 0x0000ea00ff0f7b82 */ /* 0x000e300000000800 */
[----:B------:R-:W0:Y:S08]  /*0760*/  LDC.64 R4, c[0x0][0x3a0] ;  /* 0x0000e800ff047b82 */ /* 0x000e300000000a00 */
[----:B------:R-:W1:Y:S08]  /*0770*/  LDC.64 R16, c[0x0][0x390] ;  /* 0x0000e400ff107b82 */ /* 0x000e700000000a00 */
[----:B------:R-:W2:Y:S01]  /*0780*/  LDC.64 R8, c[0x0][0x398] ;  /* 0x0000e600ff087b82 */ /* 0x000ea20000000a00 */
[----:B0-----:R-:W-:-:S06]  /*0790*/  IMAD.WIDE R4, R15, 0x8, R4 ;  /* 0x000000080f047825 */ /* 0x001fcc00078e0204 */
[----:B------:R-:W3:Y:S01]  /*07a0*/  LDG.E.64.CONSTANT R4, desc[UR16][R4.64+-0x8] ;  /* 0xfffff81004047981 */ /* 0x000ee2000c1e9b00 */
[----:B-1----:R-:W-:-:S06]  /*07b0*/  IMAD.WIDE R16, R15, 0x8, R16 ;  /* 0x000000080f107825 */ /* 0x002fcc00078e0210 */
[----:B------:R-:W5:Y:S01]  /*07c0*/  LDG.E.64.CONSTANT R16, desc[UR16][R16.64+-0x8] ;  /* 0xfffff81010107981 */ /* 0x000f62000c1e9b00 */
[----:B--2---:R-:W-:-:S06]  /*07d0*/  IMAD.WIDE R8, R15, 0x8, R8 ;  /* 0x000000080f087825 */ /* 0x004fcc00078e0208 */
[----:B------:R-:W5:Y:S02]  /*07e0*/  LDG.E.64.CONSTANT R8, desc[UR16][R8.64+-0x8] ;  /* 0xfffff81008087981 */ /* 0x000f64000c1e9b00 */
[----:B-----5:R-:W-:-:S08]  /*07f0*/  DADD R2, R10, -R2 ;  /* 0x000000000a027229 */ /* 0x020fd00000000802 */
[----:B------:R-:W-:-:S08]  /*0800*/  DMUL R2, R2, R2 ;  /* 0x0000000202027228 */ /* 0x000fd00000000000 */
[----:B------:R-:W-:Y:S01]  /*0810*/  DMUL R34, R2, R34 ;  /* 0x0000002202227228 */ /* 0x000fe20000000000 */
[----:B------:R-:W-:Y:S02]  /*0820*/  IMAD.MOV.U32 R2, RZ, RZ, 0x652b82fe ;  /* 0x652b82feff027424 */ /* 0x000fe400078e00ff */
[----:B------:R-:W-:-:S06]  /*0830*/  IMAD.MOV.U32 R3, RZ, RZ, 0x3ff71547 ;  /* 0x3ff71547ff037424 */ /* 0x000fcc00078e00ff */
[----:B------:R-:W-:Y:S01]  /*0840*/  DFMA R2, R34, R2, 6.75539944105574400000e+15 ;  /* 0x433800002202742b */ /* 0x000fe20000000002 */
[----:B------:R-:W-:Y:S01]  /*0850*/  UMOV UR8, 0xfefa39ef ;  /* 0xfefa39ef00087882 */ /* 0x000fe20000000000 */
[----:B------:R-:W-:-:S06]  /*0860*/  UMOV UR9, 0x3fe62e42 ;  /* 0x3fe62e4200097882 */ /* 0x000fcc0000000000 */
[----:B------:R-:W-:-:S08]  /*0870*/  DADD R18, R2, -6.75539944105574400000e+15 ;  /* 0xc338000002127429 */ /* 0x000fd00000000000 */
[----:B------:R-:W-:Y:S01]  /*0880*/  DFMA R20, R18, -UR8, R34 ;  /* 0x8000000812147c2b */ /* 0x000fe20008000022 */
[----:B------:R-:W-:Y:S01]  /*0890*/  UMOV UR8, 0x3b39803f ;  /* 0x3b39803f00087882 */ /* 0x000fe20000000000 */
[----:B------:R-:W-:-:S06]  /*08a0*/  UMOV UR9, 0x3c7abc9e ;  /* 0x3c7abc9e00097882 */ /* 0x000fcc0000000000 */
[----:B------:R-:W-:Y:S01]  /*08b0*/  DFMA R20, R18, -UR8, R20 ;  /* 0x8000000812147c2b */ /* 0x000fe20008000014 */
[----:B------:R-:W-:Y:S01]  /*08c0*/  IMAD.MOV.U32 R18, RZ, RZ, -0x35dec16 ;  /* 0xfca213eaff127424 */ /* 0x000fe200078e00ff */
[----:B------:R-:W-:Y:S01]  /*08d0*/  MOV R19, 0x3e928af3 ;  /* 0x3e928af300137802 */ /* 0x000fe20000000f00 */
[----:B------:R-:W-:Y:S01]  /*08e0*/  UMOV UR8, 0x69ce2bdf ;  /* 0x69ce2bdf00087882 */ /* 0x000fe20000000000 */
[----:B------:R-:W-:-:S04]  /*08f0*/  UMOV UR9, 0x3e5ade15 ;  /* 0x3e5ade1500097882 */ /* 0x000fc80000000000 */
[----:B------:R-:W-:Y:S01]  /*0900*/  DFMA R18, R20, UR8, R18 ;  /* 0x0000000814127c2b */ /* 0x000fe20008000012 */
[----:B------:R-:W-:Y:S01]  /*0910*/  UMOV UR8, 0x62401315 ;  /* 0x6240131500087882 */ /* 0x000fe20000000000 */
[----:B------:R-:W-:-:S06]  /*0920*/  UMOV UR9, 0x3ec71dee ;  /* 0x3ec71dee00097882 */ /* 0x000fcc0000000000 */
[----:B------:R-:W-:Y:S01]  /*0930*/  DFMA R18, R20, R18, UR8 ;  /* 0x0000000814127e2b */ /* 0x000fe20008000012 */
        /* <DEDUP_REMOVED lines=21> */
[----:B------:R-:W-:Y:S01]  /*0a90*/  IMAD.MOV.U32 R24, RZ, RZ, 0x0 ;  /* 0x00000000ff187424 */ /* 0x000fe200078e00ff */
[----:B------:R-:W-:Y:S01]  /*0aa0*/  FSETP.GEU.AND P0, PT, |R35|, 4.1917929649353027344, PT ;  /* 0x4086232b2300780b */ /* 0x000fe20003f0e200 */
[----:B------:R-:W-:-:S05]  /*0ab0*/  IMAD.MOV.U32 R25, RZ, RZ, 0x3fd80000 ;  /* 0x3fd80000ff197424 */ /* 0x000fca00078e00ff */
[----:B------:R-:W-:-:S08]  /*0ac0*/  DFMA R18, R20, R18, 1 ;  /* 0x3ff000001412742b */ /* 0x000fd00000000012 */
[----:B------:R-:W-:Y:S01]  /*0ad0*/  DFMA R20, R20, R18, 1 ;  /* 0x3ff000001414742b */ /* 0x000fe20000000012 */
[----:B------:R-:W-:Y:S01]  /*0ae0*/  BSSY.RECONVERGENT B0, `(.L_x_12) ;  /* 0x0000018000007945 */ /* 0x000fe20003800200 */
[----:B---3--:R-:W0:Y:S01]  /*0af0*/  MUFU.RSQ64H R29, R5 ;  /* 0x00000005001d7308 */ /* 0x008e220000001c00 */
[----:B------:R-:W-:-:S06]  /*0b00*/  VIADD R28, R5, 0xfcb00000 ;  /* 0xfcb00000051c7836 */ /* 0x000fcc0000000000 */
[----:B0-----:R-:W-:-:S08]  /*0b10*/  DMUL R22, R28, R28 ;  /* 0x0000001c1c167228 */ /* 0x001fd00000000000 */
[----:B------:R-:W-:-:S08]  /*0b20*/  DFMA R22, R4, -R22, 1 ;  /* 0x3ff000000416742b */ /* 0x000fd00000000816 */
[----:B------:R-:W-:Y:S02]  /*0b30*/  DFMA R18, R22, R24, 0.5 ;  /* 0x3fe000001612742b */ /* 0x000fe40000000018 */
[----:B------:R-:W-:-:S08]  /*0b40*/  DMUL R22, R28, R22 ;  /* 0x000000161c167228 */ /* 0x000fd00000000000 */
[----:B------:R-:W-:Y:S01]  /*0b50*/  DFMA R24, R18, R22, R28 ;  /* 0x000000161218722b */ /* 0x000fe2000000001c */
[----:B------:R-:W-:Y:S02]  /*0b60*/  IMAD R19, R2, 0x100000, R21 ;  /* 0x0010000002137824 */ /* 0x000fe400078e0215 */
[----:B------:R-:W-:Y:S01]  /*0b70*/  IMAD.MOV.U32 R18, RZ, RZ, R20 ;  /* 0x000000ffff127224 */ /* 0x000fe200078e0014 */
[----:B------:R-:W-:Y:S07]  /*0b80*/  @!P0 BRA `(.L_x_13) ;  /* 0x0000000000348947 */ /* 0x000fee0003800000 */
[----:B------:R-:W-:Y:S01]  /*0b90*/  FSETP.GEU.AND P1, PT, |R35|, 4.2275390625, PT ;  /* 0x408748002300780b */ /* 0x000fe20003f2e200 */
[C---:B------:R-:W-:Y:S02]  /*0ba0*/  DADD R18, R34.reuse, +INF ;  /* 0x7ff0000022127429 */ /* 0x040fe40000000000 */
[----:B------:R-:W-:-:S08]  /*0bb0*/  DSETP.GEU.AND P0, PT, R34, RZ, PT ;  /* 0x000000ff2200722a */ /* 0x000fd00003f0e000 */
[----:B------:R-:W-:Y:S02]  /*0bc0*/  FSEL R18, R18, RZ, P0 ;  /* 0x000000ff12127208 */ /* 0x000fe40000000000 */
[----:B------:R-:W-:Y:S02]  /*0bd0*/  @!P1 LEA.HI R3, R2, R2, RZ, 0x1 ;  /* 0x0000000202039211 */ /* 0x000fe400078f08ff */
[----:B------:R-:W-:Y:S02]  /*0be0*/  FSEL R19, R19, RZ, P0 ;  /* 0x000000ff13137208 */ /* 0x000fe40000000000 */
[----:B------:R-:W-:-:S05]  /*0bf0*/  @!P1 SHF.R.S32.HI R3, RZ, 0x1, R3 ;  /* 0x00000001ff039819 */ /* 0x000fca0000011403 */
[----:B------:R-:W-:Y:S01]  /*0c00*/  @!P1 IMAD.IADD R2, R2, 0x1, -R3 ;  /* 0x0000000102029824 */ /* 0x000fe200078e0a03 */
[----:B------:R-:W-:-:S04]  /*0c10*/  @!P1 LEA R3, R3, R21, 0x14 ;  /* 0x0000001503039211 */ /* 0x000fc800078ea0ff */
[----:B------:R-:W-:Y:S01]  /*0c20*/  @!P1 LEA R21, R2, 0x3ff00000, 0x14 ;  /* 0x3ff0000002159811 */ /* 0x000fe200078ea0ff */
[----:B------:R-:W-:Y:S02]  /*0c30*/  @!P1 IMAD.MOV.U32 R2, RZ, RZ, R20 ;  /* 0x000000ffff029224 */ /* 0x000fe400078e0014 */
[----:B------:R-:W-:-:S06]  /*0c40*/  @!P1 IMAD.MOV.U32 R20, RZ, RZ, RZ ;  /* 0x000000ffff149224 */ /* 0x000fcc00078e00ff */
[----:B------:R-:W-:-:S11]  /*0c50*/  @!P1 DMUL R18, R2, R20 ;  /* 0x0000001402129228 */ /* 0x000fd60000000000 */
.L_x_13:
[----:B------:R-:W-:Y:S05]  /*0c60*/  BSYNC.RECONVERGENT B0 ;  /* 0x0000000000007941 */ /* 0x000fea0003800200 */
.L_x_12:
[----:B------:R-:W0:Y:S01]  /*0c70*/  LDCU.64 UR8, c[0x0][0x3c8] ;  /* 0x00007900ff0877ac */ /* 0x000e220008000a00 */
[----:B------:R-:W-:Y:S01]  /*0c80*/  DMUL R20, R4, R24 ;  /* 0x0000001804147228 */ /* 0x000fe20000000000 */
[----:B------:R-:W-:Y:S01]  /*0c90*/  ISETP.GE.U32.AND P0, PT, R28, 0x7ca00000, PT ;  /* 0x7ca000001c00780c */ /* 0x000fe20003f06070 */
[----:B------:R-:W-:Y:S01]  /*0ca0*/  VIADD R23, R25, 0xfff00000 ;  /* 0xfff0000019177836 */ /* 0x000fe20000000000 */
[----:B------:R-:W-:Y:S01]  /*0cb0*/  DMUL R12, R18, R12 ;  /* 0x0000000c120c7228 */ /* 0x000fe20000000000 */
[----:B------:R-:W-:-:S04]  /*0cc0*/  IMAD.MOV.U32 R22, RZ, RZ, R24 ;  /* 0x000000ffff167224 */ /* 0x000fc800078e0018 */
[----:B------:R-:W-:-:S08]  /*0cd0*/  DFMA R2, R20, -R20, R4 ;  /* 0x800000141402722b */ /* 0x000fd00000000004 */
[----:B------:R-:W-:Y:S02]  /*0ce0*/  DFMA R26, R2, R22, R20 ;  /* 0x00000016021a722b */ /* 0x000fe40000000014 */
[----:B0-----:R-:W-:Y:S01]  /*0cf0*/  DMUL R16, R16, UR8 ;  /* 0x0000000810107c28 */ /* 0x001fe20008000000 */
[----:B------:R-:W-:Y:S10]  /*0d00*/  @!P0 BRA `(.L_x_14) ;  /* 0x0000000000248947 */ /* 0x000ff40003800000 */
[----:B------:R-:W-:Y:S01]  /*0d10*/  IMAD.MOV.U32 R26, RZ, RZ, R2 ;  /* 0x000000ffff1a7224 */ /* 0x000fe200078e0002 */
[----:B------:R-:W-:Y:S01]  /*0d20*/  MOV R25, R23 ;  /* 0x0000001700197202 */ /* 0x000fe20000000f00 */
[----:B------:R-:W-:Y:S01]  /*0d30*/  IMAD.MOV.U32 R27, RZ, RZ, R3 ;  /* 0x000000ffff1b7224 */ /* 0x000fe200078e0003 */
[----:B------:R-:W-:Y:S01]  /*0d40*/  MOV R30, 0xd80 ;  /* 0x00000d80001e7802 */ /* 0x000fe20000000f00 */
[----:B------:R-:W-:Y:S02]  /*0d50*/  IMAD.MOV.U32 R31, RZ, RZ, R4 ;  /* 0x000000ffff1f7224 */ /* 0x000fe400078e0004 */
[----:B------:R-:W-:-:S07]  /*0d60*/  IMAD.MOV.U32 R29, RZ, RZ, R5 ;  /* 0x000000ffff1d7224 */ /* 0x000fce00078e0005 */
[----:B------:R-:W-:Y:S05]  /*0d70*/  CALL.REL.NOINC `($__internal_1_$__cuda_sm20_dsqrt_rn_f64_mediumpath_v1) ;  /* 0x0000001c00387944 */ /* 0x000fea0003c00000 */
[----:B------:R-:W-:Y:S02]  /*0d80*/  IMAD.MOV.U32 R26, RZ, RZ, R20 ;  /* 0x000000ffff1a7224 */ /* 0x000fe400078e0014 */
[----:B------:R-:W-:-:S07]  /*0d90*/  IMAD.MOV.U32 R27, RZ, RZ, R21 ;  /* 0x000000ffff1b7224 */ /* 0x000fce00078e0015 */
.L_x_14:
        /* <DEDUP_REMOVED lines=14> */
[----:B------:R-:W-:Y:S01]  /*0e80*/  IMAD.MOV.U32 R28, RZ, RZ, R16 ;  /* 0x000000ffff1c7224 */ /* 0x000fe200078e0010 */
[----:B------:R-:W-:Y:S02]  /*0e90*/  MOV R29, R17 ;  /* 0x00000011001d7202 */ /* 0x000fe40000000f00 */
[----:B------:R-:W-:-:S07]  /*0ea0*/  MOV R46, 0xec0 ;  /* 0x00000ec0002e7802 */ /* 0x000fce0000000f00 */
[----:B------:R-:W-:Y:S05]  /*0eb0*/  CALL.REL.NOINC `($__internal_0_$__cuda_sm20_div_rn_f64_full) ;  /* 0x0000001400847944 */ /* 0x000fea0003c00000 */
[----:B------:R-:W-:Y:S02]  /*0ec0*/  IMAD.MOV.U32 R2, RZ, RZ, R34 ;  /* 0x000000ffff027224 */ /* 0x000fe400078e0022 */
[----:B------:R-:W-:-:S07]  /*0ed0*/  IMAD.MOV.U32 R3, RZ, RZ, R35 ;  /* 0x000000ffff037224 */ /* 0x000fce00078e0023 */
.L_x_15:
        /* <DEDUP_REMOVED lines=13> */
[----:B------:R-:W-:Y:S01]  /*0fb0*/  IMAD.MOV.U32 R26, RZ, RZ, R4 ;  /* 0x000000ffff1a7224 */ /* 0x000fe200078e0004 */
[----:B------:R-:W-:Y:S01]  /*0fc0*/  MOV R29, 0xbfe00000 ;  /* 0xbfe00000001d7802 */ /* 0x000fe20000000f00 */
[----:B------:R-:W-:Y:S01]  /*0fd0*/  IMAD.MOV.U32 R27, RZ, RZ, R5 ;  /* 0x000000ffff1b7224 */ /* 0x000fe200078e0005 */
[----:B------:R-:W-:Y:S01]  /*0fe0*/  MOV R46, 0x1010 ;  /* 0x00001010002e7802 */ /* 0x000fe20000000f00 */
[----:B------:R-:W-:-:S07]  /*0ff0*/  IMAD.MOV.U32 R28, RZ, RZ, RZ ;  /* 0x000000ffff1c7224 */ /* 0x000fce00078e00ff */
[----:B------:R-:W-:Y:S05]  /*1000*/  CALL.REL.NOINC `($__internal_0_$__cuda_sm20_div_rn_f64_full) ;  /* 0x0000001400307944 */ /* 0x000fea0003c00000 */
.L_x_16:
[----:B------:R-:W-:Y:S01]  /*1010*/  DADD R8, R10, -R8 ;  /* 0x000000000a087229 */ /* 0x000fe20000000808 */
[----:B------:R-:W-:Y:S01]  /*1020*/  UMOV UR8, 0xfefa39ef ;  /* 0xfefa39ef00087882 */ /* 0x000fe20000000000 */
[----:B------:R-:W-:Y:S01]  /*1030*/  UMOV UR9, 0x3fe62e42 ;  /* 0x3fe62e4200097882 */ /* 0x000fe20000000000 */
[----:B------:R-:W-:Y:S05]  /*1040*/  BSSY.RECONVERGENT B0, `(.L_x_17) ;  /* 0x000003b000007945 */ /* 0x000fea0003800200 */
[----:B------:R-:W-:-:S08]  /*1050*/  DMUL R8, R8, R8 ;  /* 0x0000000808087228 */ /* 0x000fd00000000000 */
[----:B------:R-:W-:Y:S01]  /*1060*/  DMUL R34, R8, R34 ;  /* 0x0000002208227228 */ /* 0x000fe20000000000 */
[----:B------:R-:W-:Y:S02]  /*1070*/  IMAD.MOV.U32 R8, RZ, RZ, 0x652b82fe ;  /* 0x652b82feff087424 */ /* 0x000fe400078e00ff */
[----:B------:R-:W-:-:S06]  /*1080*/  IMAD.MOV.U32 R9, RZ, RZ, 0x3ff71547 ;  /* 0x3ff71547ff097424 */ /* 0x000fcc00078e00ff */
[----:B------:R-:W-:Y:S01]  /*1090*/  DFMA R8, R34, R8, 6.75539944105574400000e+15 ;  /* 0x433800002208742b */ /* 0x000fe20000000008 */
[----:B------:R-:W-:-:S07]  /*10a0*/  FSETP.GEU.AND P0, PT, |R35|, 4.1917929649353027344, PT ;  /* 0x4086232b2300780b */ /* 0x000fce0003f0e200 */
[----:B------:R-:W-:-:S08]  /*10b0*/  DADD R4, R8, -6.75539944105574400000e+15 ;  /* 0xc338000008047429 */ /* 0x000fd00000000000 */
[----:B------:R-:W-:Y:S01]  /*10c0*/  DFMA R16, R4, -UR8, R34 ;  /* 0x8000000804107c2b */ /* 0x000fe20008000022 */
[----:B------:R-:W-:Y:S01]  /*10d0*/  UMOV UR8, 0x3b39803f ;  /* 0x3b39803f00087882 */ /* 0x000fe20000000000 */
[----:B------:R-:W-:-:S06]  /*10e0*/  UMOV UR9, 0x3c7abc9e ;  /* 0x3c7abc9e00097882 */ /* 0x000fcc0000000000 */
[----:B------:R-:W-:Y:S01]  /*10f0*/  DFMA R16, R4, -UR8, R16 ;  /* 0x8000000804107c2b */ /* 0x000fe20008000010 */
[----:B------:R-:W-:Y:S01]  /*1100*/  UMOV UR8, 0x69ce2bdf ;  /* 0x69ce2bdf00087882 */ /* 0x000fe20000000000 */
[----:B------:R-:W-:Y:S01]  /*1110*/  IMAD.MOV.U32 R4, RZ, RZ, -0x35dec16 ;  /* 0xfca213eaff047424 */ /* 0x000fe200078e00ff */
[----:B------:R-:W-:Y:S01]  /*1120*/  UMOV UR9, 0x3e5ade15 ;  /* 0x3e5ade1500097882 */ /* 0x000fe20000000000 */
[----:B------:R-:W-:-:S06]  /*1130*/  IMAD.MOV.U32 R5, RZ, RZ, 0x3e928af3 ;  /* 0x3e928af3ff057424 */ /* 0x000fcc00078e00ff */
        /* <DEDUP_REMOVED lines=24> */
[----:B------:R-:W-:-:S08]  /*12c0*/  DFMA R4, R16, R4, UR8 ;  /* 0x0000000810047e2b */ /* 0x000fd00008000004 */
[----:B------:R-:W-:-:S08]  /*12d0*/  DFMA R4, R16, R4, 1 ;  /* 0x3ff000001004742b */ /* 0x000fd00000000004 */
[----:B------:R-:W-:-:S10]  /*12e0*/  DFMA R16, R16, R4, 1 ;  /* 0x3ff000001010742b */ /* 0x000fd40000000004 */
[----:B------:R-:W-:Y:S02]  /*12f0*/  IMAD R5, R8, 0x100000, R17 ;  /* 0x0010000008057824 */ /* 0x000fe400078e0211 */
[----:B------:R-:W-:Y:S01]  /*1300*/  IMAD.MOV.U32 R4, RZ, RZ, R16 ;  /* 0x000000ffff047224 */ /* 0x000fe200078e0010 */
[----:B------:R-:W-:Y:S06]  /*1310*/  @!P0 BRA `(.L_x_18) ;  /* 0x0000000000348947 */ /* 0x000fec0003800000 */
[----:B------:R-:W-:Y:S01]  /*1320*/  FSETP.GEU.AND P1, PT, |R35|, 4.2275390625, PT ;  /* 0x408748002300780b */ /* 0x000fe20003f2e200 */
[C---:B------:R-:W-:Y:S02]  /*1330*/  DADD R18, R34.reuse, +INF ;  /* 0x7ff0000022127429 */ /* 0x040fe40000000000 */
[----:B------:R-:W-:-:S08]  /*1340*/  DSETP.GEU.AND P0, PT, R34, RZ, PT ;  /* 0x000000ff2200722a */ /* 0x000fd00003f0e000 */
[----:B------:R-:W-:Y:S02]  /*1350*/  FSEL R5, R19, RZ, P0 ;  /* 0x000000ff13057208 */ /* 0x000fe40000000000 */
[----:B------:R-:W-:-:S04]  /*1360*/  @!P1 LEA.HI R4, R8, R8, RZ, 0x1 ;  /* 0x0000000808049211 */ /* 0x000fc800078f08ff */
[----:B------:R-:W-:Y:S02]  /*1370*/  @!P1 SHF.R.S32.HI R9, RZ, 0x1, R4 ;  /* 0x00000001ff099819 */ /* 0x000fe40000011404 */
[----:B------:R-:W-:Y:S02]  /*1380*/  FSEL R4, R18, RZ, P0 ;  /* 0x000000ff12047208 */ /* 0x000fe40000000000 */
[----:B------:R-:W-:Y:S01]  /*1390*/  @!P1 IADD3 R8, PT, PT, R8, -R9, RZ ;  /* 0x8000000908089210 */ /* 0x000fe20007ffe0ff */
[----:B------:R-:W-:-:S03]  /*13a0*/  @!P1 IMAD R9, R9, 0x100000, R17 ;  /* 0x0010000009099824 */ /* 0x000fc600078e0211 */
[----:B------:R-:W-:Y:S01]  /*13b0*/  @!P1 LEA R17, R8, 0x3ff00000, 0x14 ;  /* 0x3ff0000008119811 */ /* 0x000fe200078ea0ff */
[----:B------:R-:W-:Y:S02]  /*13c0*/  @!P1 IMAD.MOV.U32 R8, RZ, RZ, R16 ;  /* 0x000000ffff089224 */ /* 0x000fe400078e0010 */
[----:B------:R-:W-:-:S06]  /*13d0*/  @!P1 IMAD.MOV.U32 R16, RZ, RZ, RZ ;  /* 0x000000ffff109224 */ /* 0x000fcc00078e00ff */
[----:B------:R-:W-:-:S11]  /*13e0*/  @!P1 DMUL R4, R8, R16 ;  /* 0x0000001008049228 */ /* 0x000fd60000000000 */
.L_x_18:
[----:B------:R-:W-:Y:S05]  /*13f0*/  BSYNC.RECONVERGENT B0 ;  /* 0x0000000000007941 */ /* 0x000fea0003800200 */
.L_x_17:
[--C-:B------:R-:W-:Y:S01]  /*1400*/  DADD R8, -RZ, -R10.reuse ;  /* 0x00000000ff087229 */ /* 0x100fe2000000090a */
[----:B------:R-:W0:Y:S01]  /*1410*/  LDCU.128 UR12, c[0x0][0x390] ;  /* 0x00007200ff0c77ac */ /* 0x000e220008000c00 */
[----:B------:R-:W-:Y:S01]  /*1420*/  DSETP.GEU.AND P0, PT, R10, RZ, PT ;  /* 0x000000ff0a00722a */ /* 0x000fe20003f0e000 */
[----:B------:R-:W-:Y:S01]  /*1430*/  CS2R R16, SRZ ;  /* 0x0000000000107805 */ /* 0x000fe2000001ff00 */
[----:B------:R-:W-:Y:S01]  /*1440*/  IMAD.MOV.U32 R20, RZ, RZ, R11 ;  /* 0x000000ffff147224 */ /* 0x000fe200078e000b */
[----:B------:R-:W1:Y:S01]  /*1450*/  LDC R21, c[0x0][0x3ac] ;  /* 0x0000eb00ff157b82 */ /* 0x000e620000000800 */
[----:B------:R-:W2:Y:S01]  /*1460*/  LDCU.128 UR20, c[0x0][0x3e0] ;  /* 0x00007c00ff1477ac */ /* 0x000ea20008000c00 */
[----:B------:R-:W-:Y:S02]  /*1470*/  IMAD R15, R0, UR7, RZ ;  /* 0x00000007000f7c24 */ /* 0x000fe4000f8e02ff */
[----:B------:R-:W-:Y:S01]  /*1480*/  IMAD.WIDE.U32 R18, R14, UR7, RZ ;  /* 0x000000070e127c25 */ /* 0x000fe2000f8e00ff */
[----:B------:R-:W-:Y:S01]  /*1490*/  FSEL R8, R8, RZ, !P0 ;  /* 0x000000ff08087208 */ /* 0x000fe20004000000 */
[----:B------:R-:W3:Y:S01]  /*14a0*/  LDCU.128 UR24, c[0x0][0x3d0] ;  /* 0x00007a00ff1877ac */ /* 0x000ee20008000c00 */
[----:B------:R-:W-:Y:S01]  /*14b0*/  FSEL R9, R9, RZ, !P0 ;  /* 0x000000ff09097208 */ /* 0x000fe20004000000 */
[----:B------:R-:W-:Y:S01]  /*14c0*/  DSETP.MAX.AND P0, P1, RZ, R10, PT ;  /* 0x0000000aff00722a */ /* 0x000fe2000390f000 */
[----:B------:R-:W-:Y:S01]  /*14d0*/  IMAD.IADD R15, R19, 0x1, R15 ;  /* 0x00000001130f7824 */ /* 0x000fe200078e020f */
[----:B------:R-:W4:Y:S01]  /*14e0*/  LDCU.64 UR28, c[0x0][0x3c8] ;  /* 0x00007900ff1c77ac */ /* 0x000f220008000a00 */
[----:B------:R-:W-:-:S02]  /*14f0*/  IMAD.SHL.U32 R38, R18, 0x8, RZ ;  /* 0x0000000812267824 */ /* 0x000fc400078e00ff */
[----:B------:R-:W-:Y:S01]  /*1500*/  DMUL R8, R6, R8 ;  /* 0x0000000806087228 */ /* 0x000fe20000000000 */
[----:B------:R-:W-:Y:S01]  /*1510*/  FSEL R23, R17, R20, P0 ;  /* 0x0000001411177208 */ /* 0x000fe20000000000 */
[----:B------:R-:W-:Y:S01]  /*1520*/  IMAD.MOV.U32 R17, RZ, RZ, R10 ;  /* 0x000000ffff117224 */ /* 0x000fe200078e000a */
[----:B0-----:R-:W-:Y:S01]  /*1530*/  UIADD3 UR5, UP1, UPT, UR14, 0x8, URZ ;  /* 0x000000080e057890 */ /* 0x001fe2000ff3e0ff */
[----:B------:R-:W-:Y:S01]  /*1540*/  SHF.L.U64.HI R18, R18, 0x3, R15 ;  /* 0x0000000312127819 */ /* 0x000fe2000001020f */
[----:B------:R-:W-:Y:S02]  /*1550*/  UIADD3 UR9, UP0, UPT, UR12, 0x8, URZ ;  /* 0x000000080c097890 */ /* 0x000fe4000ff1e0ff */
[----:B------:R-:W-:Y:S01]  /*1560*/  SEL R16, R16, R17, P0 ;  /* 0x0000001110107207 */ /* 0x000fe20000000000 */
[----:B------:R-:W-:Y:S01]  /*1570*/  UIADD3.X UR6, UPT, UPT, URZ, UR15, URZ, UP1, !UPT ;  /* 0x0000000fff067290 */ /* 0x000fe20008ffe4ff */
[----:B------:R-:W-:Y:S01]  /*1580*/  @P1 LOP3.LUT R23, R20, 0x80000, RZ, 0xfc, !PT ;  /* 0x0008000014171812 */ /* 0x000fe200078efcff */
[----:B------:R-:W0:Y:S01]  /*1590*/  LDCU.64 UR14, c[0x0][0x380] ;  /* 0x00007000ff0e77ac */ /* 0x000e220008000a00 */
[----:B--2---:R-:W-:-:S02]  /*15a0*/  IADD3 R44, P0, PT, R38, UR22, RZ ;  /* 0x00000016262c7c10 */ /* 0x004fc4000ff1e0ff */
[----:B------:R-:W-:Y:S01]  /*15b0*/  MOV R17, R23 ;  /* 0x0000001700117202 */ /* 0x000fe20000000f00 */
[----:B------:R-:W-:Y:S01]  /*15c0*/  UIADD3.X UR10, UPT, UPT, URZ, UR13, URZ, UP0, !UPT ;  /* 0x0000000dff0a7290 */ /* 0x000fe200087fe4ff */
[----:B-1----:R-:W-:Y:S01]  /*15d0*/  IADD3 R23, P2, PT, R14, R21, RZ ;  /* 0x000000150e177210 */ /* 0x002fe20007f5e0ff */
[----:B------:R-:W1:Y:S01]  /*15e0*/  LDCU.64 UR12, c[0x0][0x3a0] ;  /* 0x00007400ff0c77ac */ /* 0x000e620008000a00 */
[----:B------:R-:W-:Y:S02]  /*15f0*/  IADD3 R42, P1, PT, R38, UR20, RZ ;  /* 0x00000014262a7c10 */ /* 0x000fe4000ff3e0ff */
[----:B------:R-:W-:Y:S01]  /*1600*/  DMUL R6, R16, R6 ;  /* 0x0000000610067228 */ /* 0x000fe20000000000 */
[C---:B------:R-:W-:Y:S01]  /*1610*/  IADD3.X R45, PT, PT, R18.reuse, UR23, RZ, P0, !PT ;  /* 0x00000017122d7c10 */ /* 0x040fe200087fe4ff */
[----:B------:R-:W-:Y:S01]  /*1620*/  DMUL R16, R4, R2 ;  /* 0x0000000204107228 */ /* 0x000fe20000000000 */
[----:B------:R-:W-:Y:S01]  /*1630*/  LEA.HI.X.SX32 R0, R21, R0, 0x1, P2 ;  /* 0x0000000015007211 */ /* 0x000fe200010f0eff */
[----:B------:R-:W2:Y:S01]  /*1640*/  LDCU.64 UR18, c[0x0][0x3c0] ;  /* 0x00007800ff1277ac */ /* 0x000ea20008000a00 */
[----:B------:R-:W-:-:S02]  /*1650*/  IADD3.X R43, PT, PT, R18, UR21, RZ, P1, !PT ;  /* 0x00000015122b7c10 */ /* 0x000fc40008ffe4ff */
[C---:B---3--:R-:W-:Y:S01]  /*1660*/  IADD3 R40, P0, PT, R38.reuse, UR26, RZ ;  /* 0x0000001a26287c10 */ /* 0x048fe2000ff1e0ff */
[----:B------:R-:W-:Y:S01]  /*1670*/  DADD R14, R6, 1 ;  /* 0x3ff00000060e7429 */ /* 0x000fe20000000000 */
[C---:B0-----:R-:W-:Y:S01]  /*1680*/  LEA R22, P2, R23.reuse, UR14, 0x3 ;  /* 0x0000000e17167c11 */ /* 0x041fe2000f8418ff */
[----:B------:R-:W-:Y:S01]  /*1690*/  DMUL R12, R12, R6 ;  /* 0x000000060c0c7228 */ /* 0x000fe20000000000 */
[----:B------:R-:W-:Y:S01]  /*16a0*/  IADD3 R38, P1, PT, R38, UR24, RZ ;  /* 0x0000001826267c10 */ /* 0x000fe2000ff3e0ff */
[C---:B------:R-:W-:Y:S01]  /*16b0*/  DMUL R16, R8.reuse, R16 ;  /* 0x0000001008107228 */ /* 0x040fe20000000000 */
[----:B------:R-:W-:Y:S01]  /*16c0*/  LEA.HI.X R23, R23, UR15, R0, 0x3, P2 ;  /* 0x0000000f17177c11 */ /* 0x000fe200090f1c00 */
[----:B------:R-:W-:Y:S01]  /*16d0*/  IMAD.MOV.U32 R0, RZ, RZ, 0x2 ;  /* 0x00000002ff007424 */ /* 0x000fe200078e00ff */
[----:B-1----:R-:W-:Y:S01]  /*16e0*/  UIADD3 UR7, UP0, UPT, UR12, 0x8, URZ ;  /* 0x000000080c077890 */ /* 0x002fe2000ff1e0ff */
[----:B------:R-:W-:Y:S01]  /*16f0*/  DADD R14, R8, R14 ;  /* 0x00000000080e7229 */ /* 0x000fe2000000000e */
[C---:B------:R-:W-:Y:S01]  /*1700*/  IADD3.X R41, PT, PT, R18.reuse, UR27, RZ, P0, !PT ;  /* 0x0000001b12297c10 */ /* 0x040fe200087fe4ff */
[----:B------:R-:W0:Y:S01]  /*1710*/  LDCU.64 UR20, c[0x0][0x3b0] ;  /* 0x00007600ff1477ac */ /* 0x000e220008000a00 */
[----:B------:R-:W-:Y:S01]  /*1720*/  IADD3.X R39, PT, PT, R18, UR25, RZ, P1, !PT ;  /* 0x0000001912277c10 */ /* 0x000fe20008ffe4ff */
[----:B------:R-:W-:-:S02]  /*1730*/  UIADD3.X UR8, UPT, UPT, URZ, UR13, URZ, UP0, !UPT ;  /* 0x0000000dff087290 */ /* 0x000fc400087fe4ff */
[----:B--2-4-:R-:W-:-:S12]  /*1740*/  UIADD3 UR4, UPT, UPT, -UR4, 0x2, URZ ;  /* 0x0000000204047890 */ /* 0x014fd8000fffe1ff */
.L_x_26:
[----:B------:R-:W-:Y:S02]  /*1750*/  IMAD.U32 R4, RZ, RZ, UR7 ;  /* 0x00000007ff047e24 */ /* 0x000fe4000f8e00ff */
[----:B------:R-:W-:-:S06]  /*1760*/  IMAD.U32 R5, RZ, RZ, UR8 ;  /* 0x00000008ff057e24 */ /* 0x000fcc000f8e00ff */
[----:B------:R-:W2:Y:S01]  /*1770*/  LDG.E.64.CONSTANT R4, desc[UR16][R4.64] ;  /* 0x0000001004047981 */ /* 0x000ea2000c1e9b00 */
[----:B------:R-:W-:Y:S02]  /*1780*/  IMAD.U32 R18, RZ, RZ, UR9 ;  /* 0x00000009ff127e24 */ /* 0x000fe4000f8e00ff */
[----:B------:R-:W-:-:S06]  /*1790*/  IMAD.U32 R19, RZ, RZ, UR10 ;  /* 0x0000000aff137e24 */ /* 0x000fcc000f8e00ff */
[----:B------:R-:W5:Y:S01]  /*17a0*/  LDG.E.64.CONSTANT R18, desc[UR16][R18.64] ;  /* 0x0000001012127981 */ /* 0x000f62000c1e9b00 */
[----:B------:R-:W-:Y:S02]  /*17b0*/  IMAD.MOV.U32 R20, RZ, RZ, 0x0 ;  /* 0x00000000ff147424 */ /* 0x000fe400078e00ff */
[----:B------:R-:W-:Y:S01]  /*17c0*/  IMAD.MOV.U32 R21, RZ, RZ, 0x3fd80000 ;  /* 0x3fd80000ff157424 */ /* 0x000fe200078e00ff */
[----:B--2---:R-:W1:Y:S01]  /*17d0*/  MUFU.RSQ64H R29, R5 ;  /* 0x00000005001d7308 */ /* 0x004e620000001c00 */
[----:B------:R-:W-:-:S04]  /*17e0*/  IADD3 R28, PT, PT, R5, -0x3500000, RZ ;  /* 0xfcb00000051c7810 */ /* 0x000fc80007ffe0ff */
[----:B------:R-:W-:Y:S02]  /*17f0*/  ISETP.GE.U32.AND P0, PT, R28, 0x7ca00000, PT ;  /* 0x7ca000001c00780c */ /* 0x000fe40003f06070 */
[----:B-1----:R-:W-:-:S08]  /*1800*/  DMUL R2, R28, R28 ;  /* 0x0000001c1c027228 */ /* 0x002fd00000000000 */
[----:B------:R-:W-:-:S08]  /*1810*/  DFMA R2, R4, -R2, 1 ;  /* 0x3ff000000402742b */ /* 0x000fd00000000802 */
[----:B------:R-:W-:Y:S02]  /*1820*/  DFMA R20, R2, R20, 0.5 ;  /* 0x3fe000000214742b */ /* 0x000fe40000000014 */
[----:B------:R-:W-:-:S08]  /*1830*/  DMUL R2, R28, R2 ;  /* 0x000000021c027228 */ /* 0x000fd00000000000 */
[----:B------:R-:W-:-:S08]  /*1840*/  DFMA R30, R20, R2, R28 ;  /* 0x00000002141e722b */ /* 0x000fd0000000001c */
[----:B------:R-:W-:Y:S02]  /*1850*/  DMUL R2, R4, R30 ;  /* 0x0000001e04027228 */ /* 0x000fe40000000000 */
[----:B------:R-:W-:Y:S02]  /*1860*/  VIADD R25, R31, 0xfff00000 ;  /* 0xfff000001f197836 */ /* 0x000fe40000000000 */
[----:B------:R-:W-:-:S04]  /*1870*/  IMAD.MOV.U32 R24, RZ, RZ, R30 ;  /* 0x000000ffff187224 */ /* 0x000fc800078e001e */
[----:B------:R-:W-:-:S08]  /*1880*/  DFMA R26, R2, -R2, R4 ;  /* 0x80000002021a722b */ /* 0x000fd00000000004 */
[----:B------:R-:W-:Y:S01]  /*1890*/  DFMA R20, R26, R24, R2 ;  /* 0x000000181a14722b */ /* 0x000fe20000000002 */
[----:B------:R-:W-:Y:S10]  /*18a0*/  @!P0 BRA `(.L_x_19) ;  /* 0x00000000001c8947 */ /* 0x000ff40003800000 */
[----:B------:R-:W-:Y:S01]  /*18b0*/  IMAD.MOV.U32 R24, RZ, RZ, R30 ;  /* 0x000000ffff187224 */ /* 0x000fe200078e001e */
[----:B------:R-:W-:Y:S01]  /*18c0*/  MOV R21, R3 ;  /* 0x0000000300157202 */ /* 0x000fe20000000f00 */
[----:B------:R-:W-:Y:S01]  /*18d0*/  IMAD.MOV.U32 R20, RZ, RZ, R2 ;  /* 0x000000ffff147224 */ /* 0x000fe200078e0002 */
[----:B------:R-:W-:Y:S01]  /*18e0*/  MOV R30, 0x1920 ;  /* 0x00001920001e7802 */ /* 0x000fe20000000f00 */
[----:B------:R-:W-:Y:S02]  /*18f0*/  IMAD.MOV.U32 R31, RZ, RZ, R4 ;  /* 0x000000ffff1f7224 */ /* 0x000fe400078e0004 */
[----:B------:R-:W-:-:S07]  /*1900*/  IMAD.MOV.U32 R29, RZ, RZ, R5 ;  /* 0x000000ffff1d7224 */ /* 0x000fce00078e0005 */
[----:B0----5:R-:W-:Y:S05]  /*1910*/  CALL.REL.NOINC `($__internal_1_$__cuda_sm20_dsqrt_rn_f64_mediumpath_v1) ;  /* 0x0000001000507944 */ /* 0x021fea0003c00000 */
.L_x_19:
[----:B-----5:R-:W-:Y:S01]  /*1920*/  DMUL R26, R18, R20 ;  /* 0x00000014121a7228 */ /* 0x020fe20000000000 */
[----:B------:R-:W-:Y:S01]  /*1930*/  IMAD.MOV.U32 R2, RZ, RZ, 0x1 ;  /* 0x00000001ff027424 */ /* 0x000fe200078e00ff */
[----:B------:R-:W1:Y:S04]  /*1940*/  LDC R30, c[0x0][0x3c4] ;  /* 0x0000f100ff1e7b82 */ /* 0x000e680000000800 */
[----:B------:R-:W2:Y:S02]  /*1950*/  MUFU.RCP64H R3, R27 ;  /* 0x0000001b00037308 */ /* 0x000ea40000001800 */
[----:B--2---:R-:W-:Y:S01]  /*1960*/  DFMA R24, -R26, R2, 1 ;  /* 0x3ff000001a18742b */ /* 0x004fe20000000102 */
[----:B-1----:R-:W-:-:S07]  /*1970*/  FSETP.GEU.AND P1, PT, |R30|, 6.5827683646048100446e-37, PT ;  /* 0x036000001e00780b */ /* 0x002fce0003f2e200 */
[----:B------:R-:W-:-:S08]  /*1980*/  DFMA R24, R24, R24, R24 ;  /* 0x000000181818722b */ /* 0x000fd00000000018 */
[----:B------:R-:W-:-:S08]  /*1990*/  DFMA R24, R2, R24, R2 ;  /* 0x000000180218722b */ /* 0x000fd00000000002 */
[----:B------:R-:W-:-:S08]  /*19a0*/  DFMA R2, -R26, R24, 1 ;  /* 0x3ff000001a02742b */ /* 0x000fd00000000118 */
[----:B------:R-:W-:-:S08]  /*19b0*/  DFMA R2, R24, R2, R24 ;  /* 0x000000021802722b */ /* 0x000fd00000000018 */
[----:B------:R-:W-:-:S08]  /*19c0*/  DMUL R24, R2, UR18 ;  /* 0x0000001202187c28 */ /* 0x000fd00008000000 */
[----:B------:R-:W-:-:S08]  /*19d0*/  DFMA R28, -R26, R24, UR18 ;  /* 0x000000121a1c7e2b */ /* 0x000fd00008000118 */
[----:B------:R-:W-:-:S10]  /*19e0*/  DFMA R2, R2, R28, R24 ;  /* 0x0000001c0202722b */ /* 0x000fd40000000018 */
[----:B------:R-:W-:-:S05]  /*19f0*/  FFMA R24, RZ, R27, R3 ;  /* 0x0000001bff187223 */ /* 0x000fca0000000003 */
[----:B------:R-:W-:-:S13]  /*1a00*/  FSETP.GT.AND P0, PT, |R24|, 1.469367938527859385e-39, PT ;  /* 0x001000001800780b */ /* 0x000fda0003f04200 */
[----:B------:R-:W-:Y:S05]  /*1a10*/  @P0 BRA P1, `(.L_x_20) ;  /* 0x0000000000180947 */ /* 0x000fea0000800000 */
[----:B------:R-:W1:Y:S01]  /*1a20*/  LDC R28, c[0x0][0x3c0] ;  /* 0x0000f000ff1c7b82 */ /* 0x000e620000000800 */
[----:B------:R-:W-:-:S07]  /*1a30*/  MOV R46, 0x1a60 ;  /* 0x00001a60002e7802 */ /* 0x000fce0000000f00 */
[----:B------:R-:W2:Y:S02]  /*1a40*/  LDC R29, c[0x0][0x3c4] ;  /* 0x0000f100ff1d7b82 */ /* 0x000ea40000000800 */
[----:B012---:R-:W-:Y:S05]  /*1a50*/  CALL.REL.NOINC `($__internal_0_$__cuda_sm20_div_rn_f64_full) ;  /* 0x00000008009c7944 */ /* 0x007fea0003c00000 */
[----:B------:R-:W-:Y:S02]  /*1a60*/  IMAD.MOV.U32 R2, RZ, RZ, R34 ;  /* 0x000000ffff027224 */ /* 0x000fe400078e0022 */
[----:B------:R-:W-:-:S07]  /*1a70*/  IMAD.MOV.U32 R3, RZ, RZ, R35 ;  /* 0x000000ffff037224 */ /* 0x000fce00078e0023 */
.L_x_20:
[----:B------:R-:W-:Y:S01]  /*1a80*/  IMAD.U32 R36, RZ, RZ, UR5 ;  /* 0x00000005ff247e24 */ /* 0x000fe2000f8e00ff */
[----:B------:R-:W-:-:S06]  /*1a90*/  MOV R37, UR6 ;  /* 0x0000000600257c02 */ /* 0x000fcc0008000f00 */
[----:B------:R-:W5:Y:S01]  /*1aa0*/  LDG.E.64.CONSTANT R36, desc[UR16][R36.64] ;  /* 0x0000001024247981 */ /* 0x000f62000c1e9b00 */
[----:B------:R-:W1:Y:S01]  /*1ab0*/  MUFU.RCP64H R25, R5 ;  /* 0x0000000500197308 */ /* 0x000e620000001800 */
[----:B------:R-:W-:-:S06]  /*1ac0*/  IMAD.MOV.U32 R24, RZ, RZ, 0x1 ;  /* 0x00000001ff187424 */ /* 0x000fcc00078e00ff */
[----:B-1----:R-:W-:-:S08]  /*1ad0*/  DFMA R26, -R4, R24, 1 ;  /* 0x3ff00000041a742b */ /* 0x002fd00000000118 */
        /* <DEDUP_REMOVED lines=12> */
[----:B------:R-:W-:Y:S02]  /*1ba0*/  IMAD.MOV.U32 R27, RZ, RZ, R5 ;  /* 0x000000ffff1b7224 */ /* 0x000fe400078e0005 */
[----:B------:R-:W-:Y:S02]  /*1bb0*/  IMAD.MOV.U32 R28, RZ, RZ, RZ ;  /* 0x000000ffff1c7224 */ /* 0x000fe400078e00ff */
[----:B------:R-:W-:-:S07]  /*1bc0*/  IMAD.MOV.U32 R29, RZ, RZ, -0x40200000 ;  /* 0xbfe00000ff1d7424 */ /* 0x000fce00078e00ff */
[----:B0----5:R-:W-:Y:S05]  /*1bd0*/  CALL.REL.NOINC `($__internal_0_$__cuda_sm20_div_rn_f64_full) ;  /* 0x00000008003c7944 */ /* 0x021fea0003c00000 */
.L_x_21:
[----:B-----5:R-:W-:Y:S01]  /*1be0*/  DADD R36, R10, -R36 ;  /* 0x000000000a247229 */ /* 0x020fe20000000824 */
[----:B------:R-:W-:Y:S01]  /*1bf0*/  IMAD.MOV.U32 R24, RZ, RZ, 0x652b82fe ;  /* 0x652b82feff187424 */ /* 0x000fe200078e00ff */
[----:B------:R-:W-:Y:S01]  /*1c00*/  MOV R25, 0x3ff71547 ;  /* 0x3ff7154700197802 */ /* 0x000fe20000000f00 */
[----:B------:R-:W-:Y:S01]  /*1c10*/  UMOV UR12, 0xfefa39ef ;  /* 0xfefa39ef000c7882 */ /* 0x000fe20000000000 */
[----:B------:R-:W-:Y:S01]  /*1c20*/  UMOV UR13, 0x3fe62e42 ;  /* 0x3fe62e42000d7882 */ /* 0x000fe20000000000 */
[----:B------:R-:W-:Y:S01]  /*1c30*/  IMAD.MOV.U32 R28, RZ, RZ, -0x35dec16 ;  /* 0xfca213eaff1c7424 */ /* 0x000fe200078e00ff */
[----:B------:R-:W-:Y:S01]  /*1c40*/  BSSY.RECONVERGENT B0, `(.L_x_22) ;  /* 0x0000045000007945 */ /* 0x000fe20003800200 */
[----:B------:R-:W-:Y:S01]  /*1c50*/  IMAD.MOV.U32 R29, RZ, RZ, 0x3e928af3 ;  /* 0x3e928af3ff1d7424 */ /* 0x000fe200078e00ff */
[----:B------:R-:W-:-:S08]  /*1c60*/  DMUL R36, R36, R36 ;  /* 0x0000002424247228 */ /* 0x000fd00000000000 */
[----:B------:R-:W-:Y:S02]  /*1c70*/  DMUL R34, R36, R34 ;  /* 0x0000002224227228 */ /* 0x000fe40000000000 */
[----:B------:R-:W1:Y:S06]  /*1c80*/  LDC R36, c[0x0][0x3b4] ;  /* 0x0000ed00ff247b82 */ /* 0x000e6c0000000800 */
[----:B------:R-:W-:Y:S02]  /*1c90*/  DFMA R24, R34, R24, 6.75539944105574400000e+15 ;  /* 0x433800002218742b */ /* 0x000fe40000000018 */
[----:B------:R-:W-:-:S06]  /*1ca0*/  FSETP.GEU.AND P2, PT, |R35|, 4.1917929649353027344, PT ;  /* 0x4086232b2300780b */ /* 0x000fcc0003f4e200 */
[----:B------:R-:W-:-:S08]  /*1cb0*/  DADD R26, R24, -6.75539944105574400000e+15 ;  /* 0xc3380000181a7429 */ /* 0x000fd00000000000 */
[----:B------:R-:W-:Y:S01]  /*1cc0*/  DFMA R4, R26, -UR12, R34 ;  /* 0x8000000c1a047c2b */ /* 0x000fe20008000022 */
[----:B------:R-:W-:Y:S01]  /*1cd0*/  UMOV UR12, 0x3b39803f ;  /* 0x3b39803f000c7882 */ /* 0x000fe20000000000 */
[----:B------:R-:W-:Y:S01]  /*1ce0*/  UMOV UR13, 0x3c7abc9e ;  /* 0x3c7abc9e000d7882 */ /* 0x000fe20000000000 */
[----:B-1----:R-:W-:-:S05]  /*1cf0*/  FSETP.GEU.AND P1, PT, |R36|, 6.5827683646048100446e-37, PT ;  /* 0x036000002400780b */ /* 0x002fca0003f2e200 */
[----:B------:R-:W-:Y:S01]  /*1d00*/  DFMA R26, R26, -UR12, R4 ;  /* 0x8000000c1a1a7c2b */ /* 0x000fe20008000004 */
[----:B------:R-:W-:Y:S01]  /*1d10*/  UMOV UR12, 0x69ce2bdf ;  /* 0x69ce2bdf000c7882 */ /* 0x000fe20000000000 */
[----:B------:R-:W-:Y:S01]  /*1d20*/  UMOV UR13, 0x3e5ade15 ;  /* 0x3e5ade15000d7882 */ /* 0x000fe20000000000 */
[----:B------:R-:W1:Y:S01]  /*1d30*/  MUFU.RCP64H R5, R3 ;  /* 0x0000000300057308 */ /* 0x000e620000001800 */
[----:B------:R-:W-:-:S04]  /*1d40*/  IMAD.MOV.U32 R4, RZ, RZ, 0x1 ;  /* 0x00000001ff047424 */ /* 0x000fc800078e00ff */
[----:B------:R-:W-:Y:S01]  /*1d50*/  DFMA R28, R26, UR12, R28 ;  /* 0x0000000c1a1c7c2b */ /* 0x000fe2000800001c */
[----:B------:R-:W-:Y:S01]  /*1d60*/  UMOV UR12, 0x62401315 ;  /* 0x62401315000c7882 */ /* 0x000fe20000000000 */
[----:B------:R-:W-:-:S06]  /*1d70*/  UMOV UR13, 0x3ec71dee ;  /* 0x3ec71dee000d7882 */ /* 0x000fcc0000000000 */
[----:B------:R-:W-:Y:S01]  /*1d80*/  DFMA R28, R26, R28, UR12 ;  /* 0x0000000c1a1c7e2b */ /* 0x000fe2000800001c */
[----:B------:R-:W-:Y:S01]  /*1d90*/  UMOV UR12, 0x7c89eb71 ;  /* 0x7c89eb71000c7882 */ /* 0x000fe20000000000 */
[----:B------:R-:W-:Y:S01]  /*1da0*/  UMOV UR13, 0x3efa0199 ;  /* 0x3efa0199000d7882 */ /* 0x000fe20000000000 */
[----:B-1----:R-:W-:-:S05]  /*1db0*/  DFMA R30, R4, -R2, 1 ;  /* 0x3ff00000041e742b */ /* 0x002fca0000000802 */
[----:B------:R-:W-:Y:S01]  /*1dc0*/  DFMA R28, R26, R28, UR12 ;  /* 0x0000000c1a1c7e2b */ /* 0x000fe2000800001c */
[----:B------:R-:W-:Y:S01]  /*1dd0*/  UMOV UR12, 0x14761f65 ;  /* 0x14761f65000c7882 */ /* 0x000fe20000000000 */
[----:B------:R-:W-:Y:S01]  /*1de0*/  UMOV UR13, 0x3f2a01a0 ;  /* 0x3f2a01a0000d7882 */ /* 0x000fe20000000000 */
[----:B------:R-:W-:-:S05]  /*1df0*/  DFMA R30, R30, R30, R30 ;  /* 0x0000001e1e1e722b */ /* 0x000fca000000001e */
[----:B------:R-:W-:Y:S01]  /*1e00*/  DFMA R28, R26, R28, UR12 ;  /* 0x0000000c1a1c7e2b */ /* 0x000fe2000800001c */
[----:B------:R-:W-:Y:S01]  /*1e10*/  UMOV UR12, 0x1852b7af ;  /* 0x1852b7af000c7882 */ /* 0x000fe20000000000 */
[----:B------:R-:W-:Y:S01]  /*1e20*/  UMOV UR13, 0x3f56c16c ;  /* 0x3f56c16c000d7882 */ /* 0x000fe20000000000 */
[----:B------:R-:W-:-:S05]  /*1e30*/  DFMA R4, R4, R30, R4 ;  /* 0x0000001e0404722b */ /* 0x000fca0000000004 */
[----:B------:R-:W-:Y:S01]  /*1e40*/  DFMA R28, R26, R28, UR12 ;  /* 0x0000000c1a1c7e2b */ /* 0x000fe2000800001c */
[----:B------:R-:W-:Y:S01]  /*1e50*/  UMOV UR12, 0x11122322 ;  /* 0x11122322000c7882 */ /* 0x000fe20000000000 */
[----:B------:R-:W-:Y:S01]  /*1e60*/  UMOV UR13, 0x3f811111 ;  /* 0x3f811111000d7882 */ /* 0x000fe20000000000 */
[----:B------:R-:W-:-:S05]  /*1e70*/  DFMA R30, R4, -R2, 1 ;  /* 0x3ff00000041e742b */ /* 0x000fca0000000802 */
[----:B------:R-:W-:Y:S01]  /*1e80*/  DFMA R28, R26, R28, UR12 ;  /* 0x0000000c1a1c7e2b */ /* 0x000fe2000800001c */
[----:B------:R-:W-:Y:S01]  /*1e90*/  UMOV UR12, 0x555502a1 ;  /* 0x555502a1000c7882 */ /* 0x000fe20000000000 */
[----:B------:R-:W-:Y:S01]  /*1ea0*/  UMOV UR13, 0x3fa55555 ;  /* 0x3fa55555000d7882 */ /* 0x000fe20000000000 */
[----:B------:R-:W-:-:S05]  /*1eb0*/  DFMA R30, R4, R30, R4 ;  /* 0x0000001e041e722b */ /* 0x000fca0000000004 */
[----:B------:R-:W-:Y:S01]  /*1ec0*/  DFMA R28, R26, R28, UR12 ;  /* 0x0000000c1a1c7e2b */ /* 0x000fe2000800001c */
[----:B------:R-:W-:Y:S01]  /*1ed0*/  UMOV UR12, 0x55555511 ;  /* 0x55555511000c7882 */ /* 0x000fe20000000000 */
[----:B------:R-:W-:Y:S01]  /*1ee0*/  UMOV UR13, 0x3fc55555 ;  /* 0x3fc55555000d7882 */ /* 0x000fe20000000000 */
[----:B0-----:R-:W-:-:S05]  /*1ef0*/  DMUL R4, R30, UR20 ;  /* 0x000000141e047c28 */ /* 0x001fca0008000000 */
[----:B------:R-:W-:Y:S01]  /*1f00*/  DFMA R28, R26, R28, UR12 ;  /* 0x0000000c1a1c7e2b */ /* 0x000fe2000800001c */
[----:B------:R-:W-:Y:S01]  /*1f10*/  UMOV UR12, 0xb ;  /* 0x0000000b000c7882 */ /* 0x000fe20000000000 */
[----:B------:R-:W-:Y:S01]  /*1f20*/  UMOV UR13, 0x3fe00000 ;  /* 0x3fe00000000d7882 */ /* 0x000fe20000000000 */
[----:B------:R-:W-:-:S05]  /*1f30*/  DFMA R32, R4, -R2, UR20 ;  /* 0x0000001404207e2b */ /* 0x000fca0008000802 */
[----:B------:R-:W-:-:S03]  /*1f40*/  DFMA R28, R26, R28, UR12 ;  /* 0x0000000c1a1c7e2b */ /* 0x000fc6000800001c */
[----:B------:R-:W-:-:S05]  /*1f50*/  DFMA R4, R30, R32, R4 ;  /* 0x000000201e04722b */ /* 0x000fca0000000004 */
[----:B------:R-:W-:-:S08]  /*1f60*/  DFMA R28, R26, R28, 1 ;  /* 0x3ff000001a1c742b */ /* 0x000fd0000000001c */
[----:B------:R-:W-:Y:S01]  /*1f70*/  DFMA R26, R26, R28, 1 ;  /* 0x3ff000001a1a742b */ /* 0x000fe2000000001c */
[----:B------:R-:W-:-:S05]  /*1f80*/  FFMA R28, RZ, R3, R5 ;  /* 0x00000003ff1c7223 */ /* 0x000fca0000000005 */
[----:B------:R-:W-:-:S04]  /*1f90*/  FSETP.GT.AND P0, PT, |R28|, 1.469367938527859385e-39, PT ;  /* 0x001000001c00780b */ /* 0x000fc80003f04200 */
[----:B------:R-:W-:Y:S02]  /*1fa0*/  IMAD R37, R24, 0x100000, R27 ;  /* 0x0010000018257824 */ /* 0x000fe400078e021b */
[----:B------:R-:W-:Y:S01]  /*1fb0*/  IMAD.MOV.U32 R36, RZ, RZ, R26 ;  /* 0x000000ffff247224 */ /* 0x000fe200078e001a */
[----:B------:R-:W-:Y:S06]  /*1fc0*/  @!P2 BRA `(.L_x_23) ;  /* 0x000000000030a947 */ /* 0x000fec0003800000 */
[----:B------:R-:W-:Y:S01]  /*1fd0*/  FSETP.GEU.AND P3, PT, |R35|, 4.2275390625, PT ;  /* 0x408748002300780b */ /* 0x000fe20003f6e200 */
[C---:B------:R-:W-:Y:S02]  /*1fe0*/  DADD R28, R34.reuse, +INF ;  /* 0x7ff00000221c7429 */ /* 0x040fe40000000000 */
[----:B------:R-:W-:-:S08]  /*1ff0*/  DSETP.GEU.AND P2, PT, R34, RZ, PT ;  /* 0x000000ff2200722a */ /* 0x000fd00003f4e000 */
[----:B------:R-:W-:Y:S02]  /*2000*/  FSEL R36, R28, RZ, P2 ;  /* 0x000000ff1c247208 */ /* 0x000fe40001000000 */
[----:B------:R-:W-:Y:S02]  /*2010*/  @!P3 LEA.HI R25, R24, R24, RZ, 0x1 ;  /* 0x000000181819b211 */ /* 0x000fe400078f08ff */
[----:B------:R-:W-:Y:S02]  /*2020*/  FSEL R37, R29, RZ, P2 ;  /* 0x000000ff1d257208 */ /* 0x000fe40001000000 */
[----:B------:R-:W-:-:S04]  /*2030*/  @!P3 SHF.R.S32.HI R25, RZ, 0x1, R25 ;  /* 0x00000001ff19b819 */ /* 0x000fc80000011419 */
[----:B------:R-:W-:Y:S01]  /*2040*/  @!P3 LEA R27, R25, R27, 0x14 ;  /* 0x0000001b191bb211 */ /* 0x000fe200078ea0ff */
[----:B------:R-:W-:-:S05]  /*2050*/  @!P3 IMAD.IADD R24, R24, 0x1, -R25 ;  /* 0x000000011818b824 */ /* 0x000fca00078e0a19 */
[----:B------:R-:W-:Y:S01]  /*2060*/  @!P3 LEA R25, R24, 0x3ff00000, 0x14 ;  /* 0x3ff000001819b811 */ /* 0x000fe200078ea0ff */
[----:B------:R-:W-:-:S06]  /*2070*/  @!P3 IMAD.MOV.U32 R24, RZ, RZ, RZ ;  /* 0x000000ffff18b224 */ /* 0x000fcc00078e00ff */
[----:B------:R-:W-:-:S11]  /*2080*/  @!P3 DMUL R36, R26, R24 ;  /* 0x000000181a24b228 */ /* 0x000fd60000000000 */
.L_x_23:
[----:B------:R-:W-:Y:S05]  /*2090*/  BSYNC.RECONVERGENT B0 ;  /* 0x0000000000007941 */ /* 0x000fea0003800200 */
.L_x_22:
[----:B------:R-:W-:Y:S05]  /*20a0*/  @P0 BRA P1, `(.L_x_24) ;  /* 0x0000000000200947 */ /* 0x000fea0000800000 */
[----:B------:R-:W0:Y:S01]  /*20b0*/  LDC R28, c[0x0][0x3b0] ;  /* 0x0000ec00ff1c7b82 */ /* 0x000e220000000800 */
[----:B------:R-:W-:Y:S01]  /*20c0*/  IMAD.MOV.U32 R26, RZ, RZ, R2 ;  /* 0x000000ffff1a7224 */ /* 0x000fe200078e0002 */
[----:B------:R-:W-:Y:S01]  /*20d0*/  MOV R46, 0x2110 ;  /* 0x00002110002e7802 */ /* 0x000fe20000000f00 */
[----:B------:R-:W-:-:S05]  /*20e0*/  IMAD.MOV.U32 R27, RZ, RZ, R3 ;  /* 0x000000ffff1b7224 */ /* 0x000fca00078e0003 */
[----:B------:R-:W1:Y:S02]  /*20f0*/  LDC R29, c[0x0][0x3b4] ;  /* 0x0000ed00ff1d7b82 */ /* 0x000e640000000800 */
[----:B01----:R-:W-:Y:S05]  /*2100*/  CALL.REL.NOINC `($__internal_0_$__cuda_sm20_div_rn_f64_full) ;  /* 0x0000000000f07944 */ /* 0x003fea0003c00000 */
[----:B------:R-:W-:Y:S02]  /*2110*/  IMAD.MOV.U32 R4, RZ, RZ, R34 ;  /* 0x000000ffff047224 */ /* 0x000fe400078e0022 */
[----:B------:R-:W-:-:S07]  /*2120*/  IMAD.MOV.U32 R5, RZ, RZ, R35 ;  /* 0x000000ffff057224 */ /* 0x000fce00078e0023 */
.L_x_24:
[----:B------:R-:W0:Y:S01]  /*2130*/  MUFU.RCP64H R3, R21 ;  /* 0x0000001500037308 */ /* 0x000e220000001800 */
[----:B------:R-:W-:Y:S01]  /*2140*/  IMAD.MOV.U32 R2, RZ, RZ, 0x1 ;  /* 0x00000001ff027424 */ /* 0x000fe200078e00ff */
[----:B------:R-:W-:-:S10]  /*2150*/  DMUL R28, R18, UR28 ;  /* 0x0000001c121c7c28 */ /* 0x000fd40008000000 */
[----:B------:R-:W-:Y:S01]  /*2160*/  FSETP.GEU.AND P1, PT, |R29|, 6.5827683646048100446e-37, PT ;  /* 0x036000001d00780b */ /* 0x000fe20003f2e200 */
        /* <DEDUP_REMOVED lines=13> */
[----:B------:R-:W-:-:S07]  /*2240*/  MOV R46, 0x2260 ;  /* 0x00002260002e7802 */ /* 0x000fce0000000f00 */
[----:B------:R-:W-:Y:S05]  /*2250*/  CALL.REL.NOINC `($__internal_0_$__cuda_sm20_div_rn_f64_full) ;  /* 0x00000000009c7944 */ /* 0x000fea0003c00000 */
.L_x_25:
[----:B------:R0:W2:Y:S01]  /*2260*/  LDG.E.64.CONSTANT R2, desc[UR16][R22.64] ;  /* 0x0000001016027981 */ /* 0x0000a2000c1e9b00 */
[----:B------:R-:W-:Y:S01]  /*2270*/  DMUL R34, R34, R36 ;  /* 0x0000002422227228 */ /* 0x000fe20000000000 */
[C---:B------:R-:W-:Y:S01]  /*2280*/  ISETP.NE.AND P0, PT, R0.reuse, 0x2, PT ;  /* 0x000000020000780c */ /* 0x040fe20003f05270 */
[----:B------:R-:W0:Y:S01]  /*2290*/  LDC R27, c[0x0][0x3ac] ;  /* 0x0000eb00ff1b7b82 */ /* 0x000e220000000800 */
[----:B------:R-:W-:Y:S01]  /*22a0*/  UIADD3 UR4, UPT, UPT, UR4, 0x1, URZ ;  /* 0x0000000104047890 */ /* 0x000fe2000fffe0ff */
[----:B------:R-:W-:Y:S01]  /*22b0*/  DADD R20, -RZ, -R6 ;  /* 0x00000000ff147229 */ /* 0x000fe20000000906 */
[----:B------:R-:W-:Y:S01]  /*22c0*/  UIADD3 UR9, UP0, UPT, UR9, 0x8, URZ ;  /* 0x0000000809097890 */ /* 0x000fe2000ff1e0ff */
[----:B------:R-:W-:Y:S01]  /*22d0*/  DADD R24, -RZ, -R8 ;  /* 0x00000000ff187229 */ /* 0x000fe20000000908 */
[----:B------:R-:W-:Y:S01]  /*22e0*/  UIADD3 UR7, UP1, UPT, UR7, 0x8, URZ ;  /* 0x0000000807077890 */ /* 0x000fe2000ff3e0ff */
[----:B------:R-:W-:Y:S01]  /*22f0*/  VIADD R0, R0, 0x1 ;  /* 0x0000000100007836 */ /* 0x000fe20000000000 */
[----:B------:R-:W-:-:S02]  /*2300*/  UIADD3.X UR10, UPT, UPT, URZ, UR10, URZ, UP0, !UPT ;  /* 0x0000000aff0a7290 */ /* 0x000fc400087fe4ff */
[----:B------:R-:W-:Y:S01]  /*2310*/  UISETP.NE.AND UP0, UPT, UR4, URZ, UPT ;  /* 0x000000ff0400728c */ /* 0x000fe2000bf05270 */
[----:B------:R1:W-:Y:S01]  /*2320*/  STG.E.64 desc[UR16][R38.64], R20 ;  /* 0x0000001426007986 */ /* 0x0003e2000c101b10 */
[----:B------:R-:W-:Y:S02]  /*2330*/  UIADD3 UR5, UP2, UPT, UR5, 0x8, URZ ;  /* 0x0000000805057890 */ /* 0x000fe4000ff5e0ff */
[----:B------:R-:W-:Y:S02]  /*2340*/  UIADD3.X UR8, UPT, UPT, URZ, UR8, URZ, UP1, !UPT ;  /* 0x00000008ff087290 */ /* 0x000fe40008ffe4ff */
[----:B------:R-:W-:Y:S01]  /*2350*/  UIADD3.X UR6, UPT, UPT, URZ, UR6, URZ, UP2, !UPT ;  /* 0x00000006ff067290 */ /* 0x000fe200097fe4ff */
[----:B-1----:R-:W-:Y:S01]  /*2360*/  IADD3 R38, P3, PT, R38, 0x8, RZ ;  /* 0x0000000826267810 */ /* 0x002fe20007f7e0ff */
[----:B0-----:R-:W-:-:S04]  /*2370*/  IMAD.WIDE R22, R27, 0x8, R22 ;  /* 0x000000081b167825 */ /* 0x001fc800078e0216 */
[----:B------:R-:W-:Y:S01]  /*2380*/  IMAD.X R39, RZ, RZ, R39, P3 ;  /* 0x000000ffff277224 */ /* 0x000fe200018e0627 */
[----:B--2---:R-:W-:Y:S02]  /*2390*/  DFMA R2, R34, R4, R2 ;  /* 0x000000042202722b */ /* 0x004fe40000000002 */
[----:B------:R-:W-:-:S06]  /*23a0*/  DADD R4, R14, R4 ;  /* 0x000000000e047229 */ /* 0x000fcc0000000004 */
[----:B------:R-:W-:Y:S01]  /*23b0*/  DADD R18, R12, R2 ;  /* 0x000000000c127229 */ /* 0x000fe20000000002 */
[----:B------:R0:W-:Y:S04]  /*23c0*/  STG.E.64 desc[UR16][R40.64], R4 ;  /* 0x0000000428007986 */ /* 0x0001e8000c101b10 */
[----:B------:R1:W-:Y:S05]  /*23d0*/  STG.E.64 desc[UR16][R42.64], R24 ;  /* 0x000000182a007986 */ /* 0x0003ea000c101b10 */
[----:B------:R-:W-:-:S02]  /*23e0*/  FSEL R18, R18, R2, !P0 ;  /* 0x0000000212127208 */ /* 0x000fc40004000000 */
[----:B------:R-:W-:Y:S02]  /*23f0*/  FSEL R19, R19, R3, !P0 ;  /* 0x0000000313137208 */ /* 0x000fe40004000000 */
[----:B------:R-:W-:Y:S02]  /*2400*/  ISETP.NE.AND P0, PT, RZ, UR4, PT ;  /* 0x00000004ff007c0c */ /* 0x000fe4000bf05270 */
[----:B0-----:R-:W-:Y:S02]  /*2410*/  IADD3 R40, P2, PT, R40, 0x8, RZ ;  /* 0x0000000828287810 */ /* 0x001fe40007f5e0ff */
[----:B------:R-:W-:Y:S01]  /*2420*/  DADD R2, R16, R18 ;  /* 0x0000000010027229 */ /* 0x000fe20000000012 */
[----:B-1----:R-:W-:Y:S02]  /*2430*/  IADD3 R42, P1, PT, R42, 0x8, RZ ;  /* 0x000000082a2a7810 */ /* 0x002fe40007f3e0ff */
[----:B------:R-:W-:-:S03]  /*2440*/  IMAD.X R41, RZ, RZ, R41, P2 ;  /* 0x000000ffff297224 */ /* 0x000fc600010e0629 */
[----:B------:R-:W-:-:S04]  /*2450*/  IMAD.X R43, RZ, RZ, R43, P1 ;  /* 0x000000ffff2b7224 */ /* 0x000fc800008e062b */
[----:B------:R-:W-:Y:S02]  /*2460*/  FSEL R2, R2, R18, !P0 ;  /* 0x0000001202027208 */ /* 0x000fe40004000000 */
[----:B------:R-:W-:-:S05]  /*2470*/  FSEL R3, R3, R19, !P0 ;  /* 0x0000001303037208 */ /* 0x000fca0004000000 */
[----:B------:R0:W-:Y:S02]  /*2480*/  STG.E.64 desc[UR16][R44.64], R2 ;  /* 0x000000022c007986 */ /* 0x0001e4000c101b10 */
[----:B0-----:R-:W-:-:S05]  /*2490*/  IADD3 R44, P0, PT, R44, 0x8, RZ ;  /* 0x000000082c2c7810 */ /* 0x001fca0007f1e0ff */
[----:B------:R-:W-:Y:S01]  /*24a0*/  IMAD.X R45, RZ, RZ, R45, P0 ;  /* 0x000000ffff2d7224 */ /* 0x000fe200000e062d */
[----:B------:R-:W-:Y:S07]  /*24b0*/  BRA.U UP0, `(.L_x_26) ;  /* 0xfffffff100a47547 */ /* 0x000fee000b83ffff */
[----:B------:R-:W-:Y:S05]  /*24c0*/  EXIT ;  /* 0x000000000000794d */ /* 0x000fea0003800000 */
        .weak           $__internal_0_$__cuda_sm20_div_rn_f64_full
        .type           $__internal_0_$__cuda_sm20_div_rn_f64_full,@function
        .size           $__internal_0_$__cuda_sm20_div_rn_f64_full,($__internal_1_$__cuda_sm20_dsqrt_rn_f64_mediumpath_v1 - $__internal_0_$__cuda_sm20_div_rn_f64_full)
$__internal_0_$__cuda_sm20_div_rn_f64_full:
[C---:B------:R-:W-:Y:S01]  /*24d0*/  FSETP.GEU.AND P0, PT, |R27|.reuse, 1.469367938527859385e-39, PT ;  /* 0x001000001b00780b */ /* 0x040fe20003f0e200 */
[----:B------:R-:W-:Y:S01]  /*24e0*/  IMAD.MOV.U32 R30, RZ, RZ, 0x1 ;  /* 0x00000001ff1e7424 */ /* 0x000fe200078e00ff */
[C---:B------:R-:W-:Y:S01]  /*24f0*/  LOP3.LUT R24, R27.reuse, 0x800fffff, RZ, 0xc0, !PT ;  /* 0x800fffff1b187812 */ /* 0x040fe200078ec0ff */
[----:B------:R-:W-:Y:S01]  /*2500*/  IMAD.MOV.U32 R35, RZ, RZ, 0x1ca00000 ;  /* 0x1ca00000ff237424 */ /* 0x000fe200078e00ff */
[----:B------:R-:W-:Y:S02]  /*2510*/  LOP3.LUT R48, R27, 0x7ff00000, RZ, 0xc0, !PT ;  /* 0x7ff000001b307812 */ /* 0x000fe400078ec0ff */
[----:B------:R-:W-:Y:S02]  /*2520*/  LOP3.LUT R25, R24, 0x3ff00000, RZ, 0xfc, !PT ;  /* 0x3ff0000018197812 */ /* 0x000fe400078efcff */
[----:B------:R-:W-:Y:S02]  /*2530*/  MOV R24, R26 ;  /* 0x0000001a00187202 */ /* 0x000fe40000000f00 */
[----:B------:R-:W-:-:S03]  /*2540*/  LOP3.LUT R34, R29, 0x7ff00000, RZ, 0xc0, !PT ;  /* 0x7ff000001d227812 */ /* 0x000fc600078ec0ff */
[----:B------:R-:W-:Y:S01]  /*2550*/  @!P0 DMUL R24, R26, 8.98846567431157953865e+307 ;  /* 0x7fe000001a188828 */ /* 0x000fe20000000000 */
[----:B------:R-:W-:Y:S01]  /*2560*/  ISETP.GE.U32.AND P1, PT, R34, R48, PT ;  /* 0x000000302200720c */ /* 0x000fe20003f26070 */
[----:B------:R-:W-:-:S04]  /*2570*/  IMAD.MOV.U32 R47, RZ, RZ, R34 ;  /* 0x000000ffff2f7224 */ /* 0x000fc800078e0022 */
[----:B------:R-:W0:Y:S02]  /*2580*/  MUFU.RCP64H R31, R25 ;  /* 0x00000019001f7308 */ /* 0x000e240000001800 */
[----:B0-----:R-:W-:-:S08]  /*2590*/  DFMA R50, R30, -R24, 1 ;  /* 0x3ff000001e32742b */ /* 0x001fd00000000818 */
[----:B------:R-:W-:-:S08]  /*25a0*/  DFMA R50, R50, R50, R50 ;  /* 0x000000323232722b */ /* 0x000fd00000000032 */
[----:B------:R-:W-:Y:S01]  /*25b0*/  DFMA R50, R30, R50, R30 ;  /* 0x000000321e32722b */ /* 0x000fe2000000001e */
[----:B------:R-:W-:Y:S01]  /*25c0*/  SEL R31, R35, 0x63400000, !P1 ;  /* 0x63400000231f7807 */ /* 0x000fe20004800000 */
[----:B------:R-:W-:Y:S01]  /*25d0*/  IMAD.MOV.U32 R30, RZ, RZ, R28 ;  /* 0x000000ffff1e7224 */ /* 0x000fe200078e001c */
[----:B------:R-:W-:Y:S02]  /*25e0*/  FSETP.GEU.AND P1, PT, |R29|, 1.469367938527859385e-39, PT ;  /* 0x001000001d00780b */ /* 0x000fe40003f2e200 */
[----:B------:R-:W-:-:S03]  /*25f0*/  LOP3.LUT R31, R31, 0x800fffff, R29, 0xf8, !PT ;  /* 0x800fffff1f1f7812 */ /* 0x000fc600078ef81d */
[----:B------:R-:W-:-:S08]  /*2600*/  DFMA R32, R50, -R24, 1 ;  /* 0x3ff000003220742b */ /* 0x000fd00000000818 */
[----:B------:R-:W-:Y:S01]  /*2610*/  DFMA R50, R50, R32, R50 ;  /* 0x000000203232722b */ /* 0x000fe20000000032 */
[----:B------:R-:W-:Y:S10]  /*2620*/  @P1 BRA `(.L_x_27) ;  /* 0x0000000000201947 */ /* 0x000ff40003800000 */
[----:B------:R-:W-:Y:S01]  /*2630*/  LOP3.LUT R33, R27, 0x7ff00000, RZ, 0xc0, !PT ;  /* 0x7ff000001b217812 */ /* 0x000fe200078ec0ff */
[----:B------:R-:W-:-:S03]  /*2640*/  IMAD.MOV.U32 R32, RZ, RZ, RZ ;  /* 0x000000ffff207224 */ /* 0x000fc600078e00ff */
[----:B------:R-:W-:-:S04]  /*2650*/  ISETP.GE.U32.AND P1, PT, R34, R33, PT ;  /* 0x000000212200720c */ /* 0x000fc80003f26070 */
[----:B------:R-:W-:-:S04]  /*2660*/  SEL R33, R35, 0x63400000, !P1 ;  /* 0x6340000023217807 */ /* 0x000fc80004800000 */
[----:B------:R-:W-:-:S04]  /*2670*/  LOP3.LUT R33, R33, 0x80000000, R29, 0xf8, !PT ;  /* 0x8000000021217812 */ /* 0x000fc800078ef81d */
[----:B------:R-:W-:-:S06]  /*2680*/  LOP3.LUT R33, R33, 0x100000, RZ, 0xfc, !PT ;  /* 0x0010000021217812 */ /* 0x000fcc00078efcff */
[----:B------:R-:W-:-:S10]  /*2690*/  DFMA R30, R30, 2, -R32 ;  /* 0x400000001e1e782b */ /* 0x000fd40000000820 */
[----:B------:R-:W-:-:S07]  /*26a0*/  LOP3.LUT R47, R31, 0x7ff00000, RZ, 0xc0, !PT ;  /* 0x7ff000001f2f7812 */ /* 0x000fce00078ec0ff */
.L_x_27:
[----:B------:R-:W-:Y:S01]  /*26b0*/  VIADD R49, R47, 0xffffffff ;  /* 0xffffffff2f317836 */ /* 0x000fe20000000000 */
[----:B------:R-:W-:Y:S01]  /*26c0*/  @!P0 LOP3.LUT R48, R25, 0x7ff00000, RZ, 0xc0, !PT ;  /* 0x7ff0000019308812 */ /* 0x000fe200078ec0ff */
[----:B------:R-:W-:-:S03]  /*26d0*/  DMUL R52, R50, R30 ;  /* 0x0000001e32347228 */ /* 0x000fc60000000000 */
[----:B------:R-:W-:Y:S02]  /*26e0*/  ISETP.GT.U32.AND P0, PT, R49, 0x7feffffe, PT ;  /* 0x7feffffe3100780c */ /* 0x000fe40003f04070 */
[----:B------:R-:W-:-:S03]  /*26f0*/  IADD3 R49, PT, PT, R48, -0x1, RZ ;  /* 0xffffffff30317810 */ /* 0x000fc60007ffe0ff */
[----:B------:R-:W-:Y:S01]  /*2700*/  DFMA R32, R52, -R24, R30 ;  /* 0x800000183420722b */ /* 0x000fe2000000001e */
[----:B------:R-:W-:-:S07]  /*2710*/  ISETP.GT.U32.OR P0, PT, R49, 0x7feffffe, P0 ;  /* 0x7feffffe3100780c */ /* 0x000fce0000704470 */
[----:B------:R-:W-:-:S06]  /*2720*/  DFMA R32, R50, R32, R52 ;  /* 0x000000203220722b */ /* 0x000fcc0000000034 */
[----:B------:R-:W-:Y:S05]  /*2730*/  @P0 BRA `(.L_x_28) ;  /* 0x00000000006c0947 */ /* 0x000fea0003800000 */
[----:B------:R-:W-:Y:S01]  /*2740*/  LOP3.LUT R29, R27, 0x7ff00000, RZ, 0xc0, !PT ;  /* 0x7ff000001b1d7812 */ /* 0x000fe200078ec0ff */
[----:B------:R-:W-:-:S03]  /*2750*/  IMAD.MOV.U32 R48, RZ, RZ, RZ ;  /* 0x000000ffff307224 */ /* 0x000fc600078e00ff */
[CC--:B------:R-:W-:Y:S02]  /*2760*/  VIADDMNMX R28, R34.reuse, -R29.reuse, 0xb9600000, !PT ;  /* 0xb9600000221c7446 */ /* 0x0c0fe4000780091d */
[----:B------:R-:W-:Y:S02]  /*2770*/  ISETP.GE.U32.AND P0, PT, R34, R29, PT ;  /* 0x0000001d2200720c */ /* 0x000fe40003f06070 */
[----:B------:R-:W-:Y:S02]  /*2780*/  VIMNMX R28, PT, PT, R28, 0x46a00000, PT ;  /* 0x46a000001c1c7848 */ /* 0x000fe40003fe0100 */
[----:B------:R-:W-:-:S05]  /*2790*/  SEL R35, R35, 0x63400000, !P0 ;  /* 0x6340000023237807 */ /* 0x000fca0004000000 */
[----:B------:R-:W-:-:S04]  /*27a0*/  IMAD.IADD R28, R28, 0x1, -R35 ;  /* 0x000000011c1c7824 */ /* 0x000fc800078e0a23 */
[----:B------:R-:W-:-:S06]  /*27b0*/  VIADD R49, R28, 0x7fe00000 ;  /* 0x7fe000001c317836 */ /* 0x000fcc0000000000 */
[----:B------:R-:W-:-:S10]  /*27c0*/  DMUL R34, R32, R48 ;  /* 0x0000003020227228 */ /* 0x000fd40000000000 */
[----:B------:R-:W-:-:S13]  /*27d0*/  FSETP.GTU.AND P0, PT, |R35|, 1.469367938527859385e-39, PT ;  /* 0x001000002300780b */ /* 0x000fda0003f0c200 */
[----:B------:R-:W-:Y:S05]  /*27e0*/  @P0 BRA `(.L_x_29) ;  /* 0x0000000000940947 */ /* 0x000fea0003800000 */
[----:B------:R-:W-:Y:S01]  /*27f0*/  DFMA R24, R32, -R24, R30 ;  /* 0x800000182018722b */ /* 0x000fe2000000001e */
[----:B------:R-:W-:-:S09]  /*2800*/  IMAD.MOV.U32 R48, RZ, RZ, RZ ;  /* 0x000000ffff307224 */ /* 0x000fd200078e00ff */
[C---:B------:R-:W-:Y:S02]  /*2810*/  FSETP.NEU.AND P0, PT, R25.reuse, RZ, PT ;  /* 0x000000ff1900720b */ /* 0x040fe40003f0d000 */
[----:B------:R-:W-:-:S04]  /*2820*/  LOP3.LUT R26, R25, 0x80000000, R27, 0x48, !PT ;  /* 0x80000000191a7812 */ /* 0x000fc800078e481b */
[----:B------:R-:W-:-:S07]  /*2830*/  LOP3.LUT R49, R26, R49, RZ, 0xfc, !PT ;  /* 0x000000311a317212 */ /* 0x000fce00078efcff */
[----:B------:R-:W-:Y:S05]  /*2840*/  @!P0 BRA `(.L_x_29) ;  /* 0x00000000007c8947 */ /* 0x000fea0003800000 */
[----:B------:R-:W-:Y:S01]  /*2850*/  IMAD.MOV R25, RZ, RZ, -R28 ;  /* 0x000000ffff197224 */ /* 0x000fe200078e0a1c */
[----:B------:R-:W-:Y:S01]  /*2860*/  IADD3 R28, PT, PT, -R28, -0x43300000, RZ ;  /* 0xbcd000001c1c7810 */ /* 0x000fe20007ffe1ff */
[----:B------:R-:W-:-:S06]  /*2870*/  IMAD.MOV.U32 R24, RZ, RZ, RZ ;  /* 0x000000ffff187224 */ /* 0x000fcc00078e00ff */
[----:B------:R-:W-:Y:S02]  /*2880*/  DFMA R24, R34, -R24, R32 ;  /* 0x800000182218722b */ /* 0x000fe40000000020 */
[----:B------:R-:W-:-:S08]  /*2890*/  DMUL.RP R32, R32, R48 ;  /* 0x0000003020207228 */ /* 0x000fd00000008000 */
[----:B------:R-:W-:Y:S02]  /*28a0*/  FSETP.NEU.AND P0, PT, |R25|, R28, PT ;  /* 0x0000001c1900720b */ /* 0x000fe40003f0d200 */
[----:B------:R-:W-:Y:S02]  /*28b0*/  LOP3.LUT R25, R33, R26, RZ, 0x3c, !PT ;  /* 0x0000001a21197212 */ /* 0x000fe400078e3cff */
[----:B------:R-:W-:Y:S02]  /*28c0*/  FSEL R34, R32, R34, !P0 ;  /* 0x0000002220227208 */ /* 0x000fe40004000000 */
[----:B------:R-:W-:Y:S01]  /*28d0*/  FSEL R35, R25, R35, !P0 ;  /* 0x0000002319237208 */ /* 0x000fe20004000000 */
[----:B------:R-:W-:Y:S06]  /*28e0*/  BRA `(.L_x_29) ;  /* 0x0000000000547947 */ /* 0x000fec0003800000 */
.L_x_28:
[----:B------:R-:W-:-:S14]  /*28f0*/  DSETP.NAN.AND P0, PT, R28, R28, PT ;  /* 0x0000001c1c00722a */ /* 0x000fdc0003f08000 */
[----:B------:R-:W-:Y:S05]  /*2900*/  @P0 BRA `(.L_x_30) ;  /* 0x0000000000440947 */ /* 0x000fea0003800000 */
[----:B------:R-:W-:-:S14]  /*2910*/  DSETP.NAN.AND P0, PT, R26, R26, PT ;  /* 0x0000001a1a00722a */ /* 0x000fdc0003f08000 */
[----:B------:R-:W-:Y:S05]  /*2920*/  @P0 BRA `(.L_x_31) ;  /* 0x0000000000300947 */ /* 0x000fea0003800000 */
[----:B------:R-:W-:Y:S01]  /*2930*/  ISETP.NE.AND P0, PT, R47, R48, PT ;  /* 0x000000302f00720c */ /* 0x000fe20003f05270 */
[----:B------:R-:W-:Y:S01]  /*2940*/  IMAD.MOV.U32 R35, RZ, RZ, -0x80000 ;  /* 0xfff80000ff237424 */ /* 0x000fe200078e00ff */
[----:B------:R-:W-:-:S11]  /*2950*/  MOV R34, 0x0 ;  /* 0x0000000000227802 */ /* 0x000fd60000000f00 */
[----:B------:R-:W-:Y:S05]  /*2960*/  @!P0 BRA `(.L_x_29) ;  /* 0x0000000000348947 */ /* 0x000fea0003800000 */
[----:B------:R-:W-:Y:S02]  /*2970*/  ISETP.NE.AND P0, PT, R47, 0x7ff00000, PT ;  /* 0x7ff000002f00780c */ /* 0x000fe40003f05270 */
[----:B------:R-:W-:Y:S02]  /*2980*/  LOP3.LUT R35, R29, 0x80000000, R27, 0x48, !PT ;  /* 0x800000001d237812 */ /* 0x000fe400078e481b */
[----:B------:R-:W-:-:S13]  /*2990*/  ISETP.EQ.OR P0, PT, R48, RZ, !P0 ;  /* 0x000000ff3000720c */ /* 0x000fda0004702670 */
[----:B------:R-:W-:Y:S01]  /*29a0*/  @P0 LOP3.LUT R24, R35, 0x7ff00000, RZ, 0xfc, !PT ;  /* 0x7ff0000023180812 */ /* 0x000fe200078efcff */
[----:B------:R-:W-:Y:S02]  /*29b0*/  @!P0 IMAD.MOV.U32 R34, RZ, RZ, RZ ;  /* 0x000000ffff228224 */ /* 0x000fe400078e00ff */
[----:B------:R-:W-:Y:S02]  /*29c0*/  @P0 IMAD.MOV.U32 R34, RZ, RZ, RZ ;  /* 0x000000ffff220224 */ /* 0x000fe400078e00ff */
[----:B------:R-:W-:Y:S01]  /*29d0*/  @P0 IMAD.MOV.U32 R35, RZ, RZ, R24 ;  /* 0x000000ffff230224 */ /* 0x000fe200078e0018 */
[----:B------:R-:W-:Y:S06]  /*29e0*/  BRA `(.L_x_29) ;  /* 0x0000000000147947 */ /* 0x000fec0003800000 */
.L_x_31:
[----:B------:R-:W-:Y:S01]  /*29f0*/  LOP3.LUT R35, R27, 0x80000, RZ, 0xfc, !PT ;  /* 0x000800001b237812 */ /* 0x000fe200078efcff */
[----:B------:R-:W-:Y:S01]  /*2a00*/  IMAD.MOV.U32 R34, RZ, RZ, R26 ;  /* 0x000000ffff227224 */ /* 0x000fe200078e001a */
[----:B------:R-:W-:Y:S06]  /*2a10*/  BRA `(.L_x_29) ;  /* 0x0000000000087947 */ /* 0x000fec0003800000 */
.L_x_30:
[----:B------:R-:W-:Y:S01]  /*2a20*/  LOP3.LUT R35, R29, 0x80000, RZ, 0xfc, !PT ;  /* 0x000800001d237812 */ /* 0x000fe200078efcff */
[----:B------:R-:W-:-:S07]  /*2a30*/  IMAD.MOV.U32 R34, RZ, RZ, R28 ;  /* 0x000000ffff227224 */ /* 0x000fce00078e001c */
.L_x_29:
[----:B------:R-:W-:-:S04]  /*2a40*/  MOV R47, 0x0 ;  /* 0x00000000002f7802 */ /* 0x000fc80000000f00 */
[----:B------:R-:W-:Y:S05]  /*2a50*/  RET.REL.NODEC R46 `(_ZN10imp_picard26build_system_kernel_doubleEPKdS1_S1_S1_S1_iiddddPdS2_S2_S2_) ;  /* 0xffffffd42e687950 */ /* 0x000fea0003c3ffff */
        .weak           $__internal_1_$__cuda_sm20_dsqrt_rn_f64_mediumpath_v1
        .type           $__internal_1_$__cuda_sm20_dsqrt_rn_f64_mediumpath_v1,@function
        .size           $__internal_1_$__cuda_sm20_dsqrt_rn_f64_mediumpath_v1,(.L_x_52 - $__internal_1_$__cuda_sm20_dsqrt_rn_f64_mediumpath_v1)
$__internal_1_$__cuda_sm20_dsqrt_rn_f64_mediumpath_v1:
[----:B------:R-:W-:Y:S01]  /*2a60*/  ISETP.GE.U32.AND P0, PT, R28, -0x3400000, PT ;  /* 0xfcc000001c00780c */ /* 0x000fe20003f06070 */
[----:B------:R-:W-:-:S12]  /*2a70*/  IMAD.MOV.U32 R28, RZ, RZ, R31 ;  /* 0x000000ffff1c7224 */ /* 0x000fd800078e001f */
[----:B------:R-:W-:Y:S05]  /*2a80*/  @!P0 BRA `(.L_x_32) ;  /* 0x0000000000208947 */ /* 0x000fea0003800000 */
[----:B------:R-:W-:-:S10]  /*2a90*/  DFMA.RM R24, R26, R24, R20 ;  /* 0x000000181a18722b */ /* 0x000fd40000004014 */
[----:B------:R-:W-:-:S05]  /*2aa0*/  IADD3 R20, P0, PT, R24, 0x1, RZ ;  /* 0x0000000118147810 */ /* 0x000fca0007f1e0ff */
[----:B------:R-:W-:-:S06]  /*2ab0*/  IMAD.X R21, RZ, RZ, R25, P0 ;  /* 0x000000ffff157224 */ /* 0x000fcc00000e0619 */
[----:B------:R-:W-:-:S08]  /*2ac0*/  DFMA.RP R28, -R24, R20, R28 ;  /* 0x00000014181c722b */ /* 0x000fd0000000811c */
[----:B------:R-:W-:-:S06]  /*2ad0*/  DSETP.GT.AND P0, PT, R28, RZ, PT ;  /* 0x000000ff1c00722a */ /* 0x000fcc0003f04000 */
[----:B------:R-:W-:Y:S02]  /*2ae0*/  FSEL R20, R20, R24, P0 ;  /* 0x0000001814147208 */ /* 0x000fe40000000000 */
[----:B------:R-:W-:Y:S01]  /*2af0*/  FSEL R21, R21, R25, P0 ;  /* 0x0000001915157208 */ /* 0x000fe20000000000 */
[----:B------:R-:W-:Y:S06]  /*2b00*/  BRA `(.L_x_33) ;  /* 0x0000000000647947 */ /* 0x000fec0003800000 */
.L_x_32:
[----:B------:R-:W-:-:S14]  /*2b10*/  DSETP.NE.AND P0, PT, R28, RZ, PT ;  /* 0x000000ff1c00722a */ /* 0x000fdc0003f05000 */
[----:B------:R-:W-:Y:S05]  /*2b20*/  @!P0 BRA `(.L_x_34) ;  /* 0x0000000000588947 */ /* 0x000fea0003800000 */
[----:B------:R-:W-:-:S13]  /*2b30*/  ISETP.GE.AND P0, PT, R29, RZ, PT ;  /* 0x000000ff1d00720c */ /* 0x000fda0003f06270 */
[----:B------:R-:W-:Y:S02]  /*2b40*/  @!P0 IMAD.MOV.U32 R20, RZ, RZ, 0x0 ;  /* 0x00000000ff148424 */ /* 0x000fe400078e00ff */
[----:B------:R-:W-:Y:S01]  /*2b50*/  @!P0 IMAD.MOV.U32 R21, RZ, RZ, -0x80000 ;  /* 0xfff80000ff158424 */ /* 0x000fe200078e00ff */
[----:B------:R-:W-:Y:S06]  /*2b60*/  @!P0 BRA `(.L_x_33) ;  /* 0x00000000004c8947 */ /* 0x000fec0003800000 */
[----:B------:R-:W-:-:S13]  /*2b70*/  ISETP.GT.AND P0, PT, R29, 0x7fefffff, PT ;  /* 0x7fefffff1d00780c */ /* 0x000fda0003f04270 */
[----:B------:R-:W-:Y:S05]  /*2b80*/  @P0 BRA `(.L_x_34) ;  /* 0x0000000000400947 */ /* 0x000fea0003800000 */
[----:B------:R-:W-:Y:S01]  /*2b90*/  DMUL R28, R28, 8.11296384146066816958e+31 ;  /* 0x469000001c1c7828 */ /* 0x000fe20000000000 */
[----:B------:R-:W-:Y:S01]  /*2ba0*/  IMAD.MOV.U32 R26, RZ, RZ, RZ ;  /* 0x000000ffff1a7224 */ /* 0x000fe200078e00ff */
[----:B------:R-:W-:Y:S01]  /*2bb0*/  MOV R20, 0x0 ;  /* 0x0000000000147802 */ /* 0x000fe20000000f00 */
[----:B------:R-:W-:-:S03]  /*2bc0*/  IMAD.MOV.U32 R21, RZ, RZ, 0x3fd80000 ;  /* 0x3fd80000ff157424 */ /* 0x000fc600078e00ff */
[----:B------:R-:W0:Y:S02]  /*2bd0*/  MUFU.RSQ64H R27, R29 ;  /* 0x0000001d001b7308 */ /* 0x000e240000001c00 */
[----:B0-----:R-:W-:-:S08]  /*2be0*/  DMUL R24, R26, R26 ;  /* 0x0000001a1a187228 */ /* 0x001fd00000000000 */
[----:B------:R-:W-:-:S08]  /*2bf0*/  DFMA R24, R28, -R24, 1 ;  /* 0x3ff000001c18742b */ /* 0x000fd00000000818 */
[----:B------:R-:W-:Y:S02]  /*2c00*/  DFMA R20, R24, R20, 0.5 ;  /* 0x3fe000001814742b */ /* 0x000fe40000000014 */
[----:B------:R-:W-:-:S08]  /*2c10*/  DMUL R24, R26, R24 ;  /* 0x000000181a187228 */ /* 0x000fd00000000000 */
[----:B------:R-:W-:-:S08]  /*2c20*/  DFMA R24, R20, R24, R26 ;  /* 0x000000181418722b */ /* 0x000fd0000000001a */
[----:B------:R-:W-:Y:S02]  /*2c30*/  DMUL R20, R28, R24 ;  /* 0x000000181c147228 */ /* 0x000fe40000000000 */
[----:B------:R-:W-:-:S06]  /*2c40*/  VIADD R25, R25, 0xfff00000 ;  /* 0xfff0000019197836 */ /* 0x000fcc0000000000 */
[----:B------:R-:W-:-:S08]  /*2c50*/  DFMA R26, R20, -R20, R28 ;  /* 0x80000014141a722b */ /* 0x000fd0000000001c */
[----:B------:R-:W-:-:S10]  /*2c60*/  DFMA R20, R24, R26, R20 ;  /* 0x0000001a1814722b */ /* 0x000fd40000000014 */
[----:B------:R-:W-:Y:S01]  /*2c70*/  VIADD R21, R21, 0xfcb00000 ;  /* 0xfcb0000015157836 */ /* 0x000fe20000000000 */
[----:B------:R-:W-:Y:S06]  /*2c80*/  BRA `(.L_x_33) ;  /* 0x0000000000047947 */ /* 0x000fec0003800000 */
.L_x_34:
[----:B------:R-:W-:-:S11]  /*2c90*/  DADD R20, R28, R28 ;  /* 0x000000001c147229 */ /* 0x000fd6000000001c */
.L_x_33:
[----:B------:R-:W-:-:S04]  /*2ca0*/  IMAD.MOV.U32 R31, RZ, RZ, 0x0 ;  /* 0x00000000ff1f7424 */ /* 0x000fc800078e00ff */
[----:B------:R-:W-:Y:S05]  /*2cb0*/  RET.REL.NODEC R30 `(_ZN10imp_picard26build_system_kernel_doubleEPKdS1_S1_S1_S1_iiddddPdS2_S2_S2_) ;  /* 0xffffffd01ed07950 */ /* 0x000fea0003c3ffff */
.L_x_35:
        /* <DEDUP_REMOVED lines=12> */
.L_x_52:


//--------------------- .text._ZN10imp_picard21moments_kernel_doubleEPKdS1_iidPdS2_S2_ --------------------------
	.section	.text._ZN10imp_picard21moments_kernel_doubleEPKdS1_iidPdS2_S2_,"ax",@progbits
	.align	128
        .global         _ZN10imp_picard21moments_kernel_doubleEPKdS1_iidPdS2_S2_
        .type           _ZN10imp_picard21moments_kernel_doubleEPKdS1_iidPdS2_S2_,@function
        .size           _ZN10imp_picard21moments_kernel_doubleEPKdS1_iidPdS2_S2_,(.L_x_53 - _ZN10imp_picard21moments_kernel_doubleEPKdS1_iidPdS2_S2_)
        .other          _ZN10imp_picard21moments_kernel_doubleEPKdS1_iidPdS2_S2_,@"STO_CUDA_ENTRY STV_DEFAULT"
_ZN10imp_picard21moments_kernel_doubleEPKdS1_iidPdS2_S2_:
.text._ZN10imp_picard21moments_kernel_doubleEPKdS1_iidPdS2_S2_:
[----:B------:R-:W-:Y:S08]  /*0000*/  LDC R1, c[0x0][0x37c] ;  /* 0x0000df00ff017b82 */ /* 0x000ff00000000800 */
[----:B------:R-:W0:Y:S08]  /*0010*/  S2UR UR18, SR_CTAID.X ;  /* 0x00000000001279c3 */ /* 0x000e300000002500 */
[----:B------:R-:W0:Y:S02]  /*0020*/  LDC R0, c[0x0][0x390] ;  /* 0x0000e400ff007b82 */ /* 0x000e240000000800 */
[----:B0-----:R-:W-:-:S13]  /*0030*/  ISETP.LE.AND P0, PT, R0, UR18, PT ;  /* 0x0000001200007c0c */ /* 0x001fda000bf03270 */
[----:B------:R-:W-:Y:S05]  /*0040*/  @P0 EXIT ;  /* 0x000000000000094d */ /* 0x000fea0003800000 */
[----:B------:R-:W0:Y:S01]  /*0050*/  S2R R0, SR_TID.X ;  /* 0x0000000000007919 */ /* 0x000e220000002100 */
[----:B------:R-:W0:Y:S01]  /*0060*/  LDC R21, c[0x0][0x394] ;  /* 0x0000e500ff157b82 */ /* 0x000e220000000800 */
[----:B------:R-:W1:Y:S01]  /*0070*/  LDCU.64 UR20, c[0x0][0x358] ;  /* 0x00006b00ff1477ac */ /* 0x000e620008000a00 */
[----:B------:R-:W-:Y:S01]  /*0080*/  BSSY.RECONVERGENT B0, `(.L_x_36) ;  /* 0x000001f000007945 */ /* 0x000fe20003800200 */
[----:B------:R-:W-:Y:S02]  /*0090*/  CS2R R6, SRZ ;  /* 0x0000000000067805 */ /* 0x000fe4000001ff00 */
[----:B------:R-:W-:Y:S01]  /*00a0*/  CS2R R4, SRZ ;  /* 0x0000000000047805 */ /* 0x000fe2000001ff00 */
[----:B------:R-:W2:Y:S01]  /*00b0*/  LDCU.64 UR4, c[0x0][0x380] ;  /* 0x00007000ff0477ac */ /* 0x000ea20008000a00 */
[----:B------:R-:W-:Y:S02]  /*00c0*/  CS2R R2, SRZ ;  /* 0x0000000000027805 */ /* 0x000fe4000001ff00 */
[----:B0-----:R-:W-:-:S13]  /*00d0*/  ISETP.GE.AND P0, PT, R0, R21, PT ;  /* 0x000000150000720c */ /* 0x001fda0003f06270 */
[----:B-12---:R-:W-:Y:S05]  /*00e0*/  @P0 BRA `(.L_x_37) ;  /* 0x0000000000600947 */ /* 0x006fea0003800000 */
[----:B------:R-:W0:Y:S01]  /*00f0*/  LDC R18, c[0x0][0x360] ;  /* 0x0000d800ff127b82 */ /* 0x000e220000000800 */
[----:B------:R-:W-:Y:S01]  /*0100*/  SHF.R.S32.HI R2, RZ, 0x1f, R21 ;  /* 0x0000001fff027819 */ /* 0x000fe20000011415 */
[----:B------:R-:W-:Y:S01]  /*0110*/  IMAD.WIDE.U32 R10, R21, UR18, RZ ;  /* 0x00000012150a7c25 */ /* 0x000fe2000f8e00ff */
[----:B------:R-:W-:Y:S02]  /*0120*/  CS2R R4, SRZ ;  /* 0x0000000000047805 */ /* 0x000fe4000001ff00 */
[----:B------:R-:W-:Y:S01]  /*0130*/  CS2R R6, SRZ ;  /* 0x0000000000067805 */ /* 0x000fe2000001ff00 */
[----:B------:R-:W-:Y:S01]  /*0140*/  IMAD R13, R2, UR18, RZ ;  /* 0x00000012020d7c24 */ /* 0x000fe2000f8e02ff */
[----:B------:R-:W-:Y:S01]  /*0150*/  CS2R R2, SRZ ;  /* 0x0000000000027805 */ /* 0x000fe2000001ff00 */
[----:B------:R-:W1:Y:S01]  /*0160*/  LDC.64 R8, c[0x0][0x388] ;  /* 0x0000e200ff087b82 */ /* 0x000e620000000a00 */
[----:B------:R-:W-:Y:S02]  /*0170*/  IMAD.MOV.U32 R19, RZ, RZ, R0 ;  /* 0x000000ffff137224 */ /* 0x000fe400078e0000 */
[----:B------:R-:W-:-:S07]  /*0180*/  IMAD.IADD R20, R11, 0x1, R13 ;  /* 0x000000010b147824 */ /* 0x000fce00078e020d */
.L_x_38:
[C---:B------:R-:W-:Y:S01]  /*0190*/  IADD3 R13, P0, PT, R19.reuse, R10, RZ ;  /* 0x0000000a130d7210 */ /* 0x040fe20007f1e0ff */
[----:B-1----:R-:W-:-:S03]  /*01a0*/  IMAD.WIDE R14, R19, 0x8, R8 ;  /* 0x00000008130e7825 */ /* 0x002fc600078e0208 */
[----:B------:R-:W-:Y:S02]  /*01b0*/  LEA.HI.X.SX32 R16, R19, R20, 0x1, P0 ;  /* 0x0000001413107211 */ /* 0x000fe400000f0eff */
[C---:B------:R-:W-:Y:S01]  /*01c0*/  LEA R12, P0, R13.reuse, UR4, 0x3 ;  /* 0x000000040d0c7c11 */ /* 0x040fe2000f8018ff */
[----:B------:R-:W2:Y:S03]  /*01d0*/  LDG.E.64.CONSTANT R14, desc[UR20][R14.64] ;  /* 0x000000140e0e7981 */ /* 0x000ea6000c1e9b00 */
[----:B------:R-:W-:-:S06]  /*01e0*/  LEA.HI.X R13, R13, UR5, R16, 0x3, P0 ;  /* 0x000000050d0d7c11 */ /* 0x000fcc00080f1c10 */
[----:B------:R-:W2:Y:S01]  /*01f0*/  LDG.E.64.CONSTANT R12, desc[UR20][R12.64] ;  /* 0x000000140c0c7981 */ /* 0x000ea2000c1e9b00 */
[----:B0-----:R-:W-:-:S05]  /*0200*/  IMAD.IADD R19, R18, 0x1, R19 ;  /* 0x0000000112137824 */ /* 0x001fca00078e0213 */
[----:B------:R-:W-:Y:S01]  /*0210*/  ISETP.GE.AND P0, PT, R19, R21, PT ;  /* 0x000000151300720c */ /* 0x000fe20003f06270 */
[C---:B--2---:R-:W-:Y:S02]  /*0220*/  DMUL R16, R12.reuse, R14 ;  /* 0x0000000e0c107228 */ /* 0x044fe40000000000 */
[----:B------:R-:W-:-:S06]  /*0230*/  DADD R6, R12, R6 ;  /* 0x000000000c067229 */ /* 0x000fcc0000000006 */
[----:B------:R-:W-:Y:S02]  /*0240*/  DFMA R2, R14, R16, R2 ;  /* 0x000000100e02722b */ /* 0x000fe40000000002 */
[----:B------:R-:W-:Y:S02]  /*0250*/  DADD R4, R16, R4 ;  /* 0x0000000010047229 */ /* 0x000fe40000000004 */
[----:B------:R-:W-:Y:S09]  /*0260*/  @!P0 BRA `(.L_x_38) ;  /* 0xfffffffc00c88947 */ /* 0x000ff2000383ffff */
.L_x_37:
[----:B------:R-:W-:Y:S05]  /*0270*/  BSYNC.RECONVERGENT B0 ;  /* 0x0000000000007941 */ /* 0x000fea0003800200 */
.L_x_36:
[----:B------:R-:W0:Y:S01]  /*0280*/  S2UR UR7, SR_CgaCtaId ;  /* 0x00000000000779c3 */ /* 0x000e220000008800 */
[----:B------:R-:W-:Y:S02]  /*0290*/  UMOV UR4, 0x400 ;  /* 0x0000040000047882 */ /* 0x000fe40000000000 */
[----:B------:R-:W-:Y:S02]  /*02a0*/  UIADD3 UR5, UPT, UPT, UR4, 0x800, URZ ;  /* 0x0000080004057890 */ /* 0x000fe4000fffe0ff */
[----:B------:R-:W-:Y:S02]  /*02b0*/  UIADD3 UR6, UPT, UPT, UR4, 0x1000, URZ ;  /* 0x0000100004067890 */ /* 0x000fe4000fffe0ff */
[----:B0-----:R-:W-:Y:S02]  /*02c0*/  ULEA UR4, UR7, UR4, 0x18 ;  /* 0x0000000407047291 */ /* 0x001fe4000f8ec0ff */
[----:B------:R-:W-:Y:S02]  /*02d0*/  ULEA UR5, UR7, UR5, 0x18 ;  /* 0x0000000507057291 */ /* 0x000fe4000f8ec0ff */
[----:B------:R-:W-:-:S02]  /*02e0*/  ULEA UR6, UR7, UR6, 0x18 ;  /* 0x0000000607067291 */ /* 0x000fc4000f8ec0ff */
[C---:B------:R-:W-:Y:S02]  /*02f0*/  LEA R9, R0.reuse, UR4, 0x3 ;  /* 0x0000000400097c11 */ /* 0x040fe4000f8e18ff */
[C---:B------:R-:W-:Y:S02]  /*0300*/  LEA R11, R0.reuse, UR5, 0x3 ;  /* 0x00000005000b7c11 */ /* 0x040fe4000f8e18ff */
[----:B------:R-:W-:Y:S01]  /*0310*/  LEA R13, R0, UR6, 0x3 ;  /* 0x00000006000d7c11 */ /* 0x000fe2000f8e18ff */
[----:B------:R-:W0:Y:S01]  /*0320*/  LDCU UR4, c[0x0][0x360] ;  /* 0x00006c00ff0477ac */ /* 0x000e220008000800 */
[----:B------:R1:W-:Y:S04]  /*0330*/  STS.64 [R9], R6 ;  /* 0x0000000609007388 */ /* 0x0003e80000000a00 */
[----:B------:R1:W-:Y:S04]  /*0340*/  STS.64 [R11], R4 ;  /* 0x000000040b007388 */ /* 0x0003e80000000a00 */
[----:B------:R1:W-:Y:S01]  /*0350*/  STS.64 [R13], R2 ;  /* 0x000000020d007388 */ /* 0x0003e20000000a00 */
[----:B0-----:R-:W-:Y:S01]  /*0360*/  UISETP.GE.U32.AND UP0, UPT, UR4, 0x2, UPT ;  /* 0x000000020400788c */ /* 0x001fe2000bf06070 */
[----:B------:R-:W-:Y:S08]  /*0370*/  BAR.SYNC.DEFER_BLOCKING 0x0 ;  /* 0x0000000000007b1d */ /* 0x000ff00000010000 */
[----:B-1----:R-:W-:Y:S05]  /*0380*/  BRA.U !UP0, `(.L_x_39) ;  /* 0x0000000108647547 */ /* 0x002fea000b800000 */
[----:B------:R-:W-:-:S07]  /*0390*/  IMAD.U32 R8, RZ, RZ, UR4 ;  /* 0x00000004ff087e24 */ /* 0x000fce000f8e00ff */
.L_x_42:
[----:B------:R-:W-:Y:S01]  /*03a0*/  SHF.R.U32.HI R18, RZ, 0x1, R8 ;  /* 0x00000001ff127819 */ /* 0x000fe20000011608 */
[----:B------:R-:W-:Y:S03]  /*03b0*/  BSSY.RECONVERGENT B0, `(.L_x_40) ;  /* 0x0000012000007945 */ /* 0x000fe60003800200 */
[----:B------:R-:W-:-:S13]  /*03c0*/  ISETP.GE.U32.AND P0, PT, R0, R18, PT ;  /* 0x000000120000720c */ /* 0x000fda0003f06070 */
[----:B0-----:R-:W-:Y:S05]  /*03d0*/  @P0 BRA `(.L_x_41) ;  /* 0x00000000003c0947 */ /* 0x001fea0003800000 */
[C---:B------:R-:W-:Y:S01]  /*03e0*/  IMAD R10, R18.reuse, 0x8, R9 ;  /* 0x00000008120a7824 */ /* 0x040fe200078e0209 */
[----:B------:R-:W-:Y:S01]  /*03f0*/  LDS.64 R4, [R9] ;  /* 0x0000000009047984 */ /* 0x000fe20000000a00 */
[C---:B------:R-:W-:Y:S02]  /*0400*/  IMAD R12, R18.reuse, 0x8, R11 ;  /* 0x00000008120c7824 */ /* 0x040fe400078e020b */
[----:B------:R-:W-:Y:S01]  /*0410*/  IMAD R16, R18, 0x8, R13 ;  /* 0x0000000812107824 */ /* 0x000fe200078e020d */
[----:B------:R-:W0:Y:S02]  /*0420*/  LDS.64 R2, [R10] ;  /* 0x000000000a027984 */ /* 0x000e240000000a00 */
[----:B0-----:R-:W-:-:S07]  /*0430*/  DADD R2, R2, R4 ;  /* 0x0000000002027229 */ /* 0x001fce0000000004 */
[----:B------:R-:W-:Y:S04]  /*0440*/  STS.64 [R9], R2 ;  /* 0x0000000209007388 */ /* 0x000fe80000000a00 */
[----:B------:R-:W-:Y:S04]  /*0450*/  LDS.64 R4, [R12] ;  /* 0x000000000c047984 */ /* 0x000fe80000000a00 */
[----:B------:R-:W0:Y:S02]  /*0460*/  LDS.64 R6, [R11] ;  /* 0x000000000b067984 */ /* 0x000e240000000a00 */
[----:B0-----:R-:W-:-:S07]  /*0470*/  DADD R4, R4, R6 ;  /* 0x0000000004047229 */ /* 0x001fce0000000006 */
[----:B------:R-:W-:Y:S04]  /*0480*/  STS.64 [R11], R4 ;  /* 0x000000040b007388 */ /* 0x000fe80000000a00 */
[----:B------:R-:W-:Y:S04]  /*0490*/  LDS.64 R6, [R16] ;  /* 0x0000000010067984 */ /* 0x000fe80000000a00 */
[----:B------:R-:W0:Y:S02]  /*04a0*/  LDS.64 R14, [R13] ;  /* 0x000000000d0e7984 */ /* 0x000e240000000a00 */
[----:B0-----:R-:W-:-:S07]  /*04b0*/  DADD R6, R6, R14 ;  /* 0x0000000006067229 */ /* 0x001fce000000000e */
[----:B------:R0:W-:Y:S04]  /*04c0*/  STS.64 [R13], R6 ;  /* 0x000000060d007388 */ /* 0x0001e80000000a00 */
.L_x_41:
[----:B------:R-:W-:Y:S05]  /*04d0*/  BSYNC.RECONVERGENT B0 ;  /* 0x0000000000007941 */ /* 0x000fea0003800200 */
.L_x_40:
[----:B------:R-:W-:Y:S01]  /*04e0*/  BAR.SYNC.DEFER_BLOCKING 0x0 ;  /* 0x0000000000007b1d */ /* 0x000fe20000010000 */
[----:B------:R-:W-:Y:S01]  /*04f0*/  ISETP.GT.U32.AND P0, PT, R8, 0x3, PT ;  /* 0x000000030800780c */ /* 0x000fe20003f04070 */
[----:B------:R-:W-:-:S12]  /*0500*/  IMAD.MOV.U32 R8, RZ, RZ, R18 ;  /* 0x000000ffff087224 */ /* 0x000fd800078e0012 */
[----:B------:R-:W-:Y:S05]  /*0510*/  @P0 BRA `(.L_x_42) ;  /* 0xfffffffc00a00947 */ /* 0x000fea000383ffff */
.L_x_39:
[----:B------:R-:W-:-:S13]  /*0520*/  ISETP.NE.AND P0, PT, R0, RZ, PT ;  /* 0x000000ff0000720c */ /* 0x000fda0003f05270 */
[----:B------:R-:W-:Y:S05]  /*0530*/  @P0 EXIT ;  /* 0x000000000000094d */ /* 0x000fea0003800000 */
[----:B------:R-:W1:Y:S01]  /*0540*/  S2UR UR5, SR_CgaCtaId ;  /* 0x00000000000579c3 */ /* 0x000e620000008800 */
[----:B------:R-:W-:Y:S01]  /*0550*/  UMOV UR4, 0x400 ;  /* 0x0000040000047882 */ /* 0x000fe20000000000 */
[----:B------:R-:W2:Y:S01]  /*0560*/  LDCU.64 UR8, c[0x0][0x398] ;  /* 0x00007300ff0877ac */ /* 0x000ea20008000a00 */
[----:B-1----:R-:W-:-:S03]  /*0570*/  ULEA UR6, UR5, UR4, 0x18 ;  /* 0x0000000405067291 */ /* 0x002fc6000f8ec0ff */
[----:B------:R-:W-:Y:S01]  /*0580*/  UMOV UR4, 0xc2f8f359 ;  /* 0xc2f8f35900047882 */ /* 0x000fe20000000000 */
[----:B------:R-:W-:Y:S02]  /*0590*/  UMOV UR5, 0x1a56e1f ;  /* 0x01a56e1f00057882 */ /* 0x000fe40000000000 */
[----:B------:R-:W-:Y:S02]  /*05a0*/  UMOV UR7, UR5 ;  /* 0x0000000500077c82 */ /* 0x000fe40008000000 */
[----:B------:R-:W-:Y:S01]  /*05b0*/  IMAD.U32 R4, RZ, RZ, UR7 ;  /* 0x00000007ff047e24 */ /* 0x000fe2000f8e00ff */
[----:B------:R-:W2:Y:S02]  /*05c0*/  LDS.64 R2, [UR6] ;  /* 0x00000006ff027984 */ /* 0x000ea40008000a00 */
[----:B--2---:R-:W-:-:S08]  /*05d0*/  DMUL R2, R2, UR8 ;  /* 0x0000000802027c28 */ /* 0x004fd00008000000 */
[----:B------:R-:W-:Y:S02]  /*05e0*/  DSETP.MAX.AND P0, P1, R2, UR4, PT ;  /* 0x0000000402007e2a */ /* 0x000fe4000b90f000 */
[----:B------:R-:W-:-:S04]  /*05f0*/  IMAD.MOV.U32 R0, RZ, RZ, R3 ;  /* 0x000000ffff007224 */ /* 0x000fc800078e0003 */
[----:B------:R-:W-:Y:S02]  /*0600*/  SEL R8, R2, UR4, P0 ;  /* 0x0000000402087c07 */ /* 0x000fe40008000000 */
[----:B------:R-:W-:Y:S01]  /*0610*/  FSEL R9, R0, UR7, P0 ;  /* 0x0000000700097c08 */ /* 0x000fe20008000000 */
[----:B------:R-:W1:Y:S05]  /*0620*/  LDS.64 R2, [UR6+0x800] ;  /* 0x00080006ff027984 */ /* 0x000e6a0008000a00 */
[----:B------:R-:W-:Y:S01]  /*0630*/  @P1 LOP3.LUT R9, R4, 0x80000, RZ, 0xfc, !PT ;  /* 0x0008000004091812 */ /* 0x000fe200078efcff */
[----:B------:R-:W-:-:S03]  /*0640*/  IMAD.MOV.U32 R4, RZ, RZ, 0x1 ;  /* 0x00000001ff047424 */ /* 0x000fc600078e00ff */
[----:B------:R-:W0:Y:S03]  /*0650*/  MUFU.RCP64H R5, R9 ;  /* 0x0000000900057308 */ /* 0x000e260000001800 */
[----:B0-----:R-:W-:-:S08]  /*0660*/  DFMA R6, -R8, R4, 1 ;  /* 0x3ff000000806742b */ /* 0x001fd00000000104 */
[----:B------:R-:W-:-:S08]  /*0670*/  DFMA R6, R6, R6, R6 ;  /* 0x000000060606722b */ /* 0x000fd00000000006 */
[----:B------:R-:W-:Y:S02]  /*0680*/  DFMA R6, R4, R6, R4 ;  /* 0x000000060406722b */ /* 0x000fe40000000004 */
[----:B-1----:R-:W-:-:S06]  /*0690*/  DMUL R4, R2, UR8 ;  /* 0x0000000802047c28 */ /* 0x002fcc0008000000 */
[----:B------:R-:W-:-:S04]  /*06a0*/  DFMA R10, -R8, R6, 1 ;  /* 0x3ff00000080a742b */ /* 0x000fc80000000106 */
[----:B------:R-:W-:-:S04]  /*06b0*/  FSETP.GEU.AND P1, PT, |R5|, 6.5827683646048100446e-37, PT ;  /* 0x036000000500780b */ /* 0x000fc80003f2e200 */
[----:B------:R-:W-:Y:S01]  /*06c0*/  DFMA R10, R6, R10, R6 ;  /* 0x0000000a060a722b */ /* 0x000fe20000000006 */
[----:B------:R-:W0:Y:S07]  /*06d0*/  LDS.64 R6, [UR6+0x1000] ;  /* 0x00100006ff067984 */ /* 0x000e2e0008000a00 */
[----:B------:R-:W-:-:S08]  /*06e0*/  DMUL R2, R4, R10 ;  /* 0x0000000a04027228 */ /* 0x000fd00000000000 */
[----:B------:R-:W-:-:S08]  /*06f0*/  DFMA R12, -R8, R2, R4 ;  /* 0x00000002080c722b */ /* 0x000fd00000000104 */
[----:B------:R-:W-:-:S10]  /*0700*/  DFMA R2, R10, R12, R2 ;  /* 0x0000000c0a02722b */ /* 0x000fd40000000002 */
[----:B------:R-:W-:-:S05]  /*0710*/  FFMA R0, RZ, R9, R3 ;  /* 0x00000009ff007223 */ /* 0x000fca0000000003 */
[----:B------:R-:W-:Y:S01]  /*0720*/  FSETP.GT.AND P0, PT, |R0|, 1.469367938527859385e-39, PT ;  /* 0x001000000000780b */ /* 0x000fe20003f04200 */
[----:B0-----:R-:W-:-:S12]  /*0730*/  DMUL R6, R6, UR8 ;  /* 0x0000000806067c28 */ /* 0x001fd80008000000 */
[----:B------:R-:W-:Y:S05]  /*0740*/  @P0 BRA P1, `(.L_x_43) ;  /* 0x0000000000200947 */ /* 0x000fea0000800000 */
[----:B------:R-:W-:Y:S01]  /*0750*/  IMAD.MOV.U32 R14, RZ, RZ, R4 ;  /* 0x000000ffff0e7224 */ /* 0x000fe200078e0004 */
[----:B------:R-:W-:Y:S01]  /*0760*/  MOV R0, 0x7b0 ;  /* 0x000007b000007802 */ /* 0x000fe20000000f00 */
[----:B------:R-:W-:Y:S02]  /*0770*/  IMAD.MOV.U32 R15, RZ, RZ, R5 ;  /* 0x000000ffff0f7224 */ /* 0x000fe400078e0005 */
[----:B------:R-:W-:Y:S02]  /*0780*/  IMAD.MOV.U32 R10, RZ, RZ, R8 ;  /* 0x000000ffff0a7224 */ /* 0x000fe400078e0008 */
[----:B------:R-:W-:-:S07]  /*0790*/  IMAD.MOV.U32 R11, RZ, RZ, R9 ;  /* 0x000000ffff0b7224 */ /* 0x000fce00078e0009 */
[----:B------:R-:W-:Y:S05]  /*07a0*/  CALL.REL.NOINC `($__internal_2_$__cuda_sm20_div_rn_f64_full) ;  /* 0x0000000000dc7944 */ /* 0x000fea0003c00000 */
[----:B------:R-:W-:Y:S02]  /*07b0*/  IMAD.MOV.U32 R2, RZ, RZ, R18 ;  /* 0x000000ffff027224 */ /* 0x000fe400078e0012 */
[----:B------:R-:W-:-:S07]  /*07c0*/  IMAD.MOV.U32 R3, RZ, RZ, R19 ;  /* 0x000000ffff037224 */ /* 0x000fce00078e0013 */
.L_x_43:
[----:B------:R-:W0:Y:S01]  /*07d0*/  MUFU.RCP64H R5, R9 ;  /* 0x0000000900057308 */ /* 0x000e220000001800 */
[----:B------:R-:W-:Y:S01]  /*07e0*/  IMAD.MOV.U32 R4, RZ, RZ, 0x1 ;  /* 0x00000001ff047424 */ /* 0x000fe200078e00ff */
[----:B------:R-:W-:-:S05]  /*07f0*/  FSETP.GEU.AND P1, PT, |R7|, 6.5827683646048100446e-37, PT ;  /* 0x036000000700780b */ /* 0x000fca0003f2e200 */
[----:B0-----:R-:W-:-:S08]  /*0800*/  DFMA R10, -R8, R4, 1 ;  /* 0x3ff00000080a742b */ /* 0x001fd00000000104 */
[----:B------:R-:W-:-:S08]  /*0810*/  DFMA R10, R10, R10, R10 ;  /* 0x0000000a0a0a722b */ /* 0x000fd0000000000a */
[----:B------:R-:W-:-:S08]  /*0820*/  DFMA R10, R4, R10, R4 ;  /* 0x0000000a040a722b */ /* 0x000fd00000000004 */
[----:B------:R-:W-:-:S08]  /*0830*/  DFMA R4, -R8, R10, 1 ;  /* 0x3ff000000804742b */ /* 0x000fd0000000010a */
[----:B------:R-:W-:-:S08]  /*0840*/  DFMA R12, R10, R4, R10 ;  /* 0x000000040a0c722b */ /* 0x000fd0000000000a */
[----:B------:R-:W-:-:S08]  /*0850*/  DMUL R4, R6, R12 ;  /* 0x0000000c06047228 */ /* 0x000fd00000000000 */
[----:B------:R-:W-:-:S08]  /*0860*/  DFMA R10, -R8, R4, R6 ;  /* 0x00000004080a722b */ /* 0x000fd00000000106 */
[----:B------:R-:W-:-:S10]  /*0870*/  DFMA R4, R12, R10, R4 ;  /* 0x0000000a0c04722b */ /* 0x000fd40000000004 */
[----:B------:R-:W-:-:S05]  /*0880*/  FFMA R0, RZ, R9, R5 ;  /* 0x00000009ff007223 */ /* 0x000fca0000000005 */
[----:B------:R-:W-:-:S13]  /*0890*/  FSETP.GT.AND P0, PT, |R0|, 1.469367938527859385e-39, PT ;  /* 0x001000000000780b */ /* 0x000fda0003f04200 */
        /* <DEDUP_REMOVED lines=9> */
.L_x_44:
[----:B------:R-:W0:Y:S01]  /*0930*/  LDCU.128 UR12, c[0x0][0x3a0] ;  /* 0x00007400ff0c77ac */ /* 0x000e220008000c00 */
[----:B------:R-:W-:Y:S01]  /*0940*/  DFMA R4, -R2, R2, R4 ;  /* 0x000000020204722b */ /* 0x000fe20000000104 */
[----:B------:R-:W1:Y:S01]  /*0950*/  LDCU.64 UR16, c[0x0][0x3b0] ;  /* 0x00007600ff1077ac */ /* 0x000e620008000a00 */
[----:B------:R-:W-:Y:S01]  /*0960*/  UMOV UR4, 0xc2f8f359 ;  /* 0xc2f8f35900047882 */ /* 0x000fe20000000000 */
[----:B------:R-:W-:Y:S01]  /*0970*/  UMOV UR5, 0x1a56e1f ;  /* 0x01a56e1f00057882 */ /* 0x000fe20000000000 */
[----:B------:R-:W-:-:S04]  /*0980*/  USHF.L.U32 UR6, UR18, 0x3, URZ ;  /* 0x0000000312067899 */ /* 0x000fc800080006ff */
[----:B------:R-:W-:Y:S02]  /*0990*/  DSETP.MAX.AND P0, P1, R4, UR4, PT ;  /* 0x0000000404007e2a */ /* 0x000fe4000b90f000 */
[----:B------:R-:W-:Y:S01]  /*09a0*/  IMAD.MOV.U32 R0, RZ, RZ, R5 ;  /* 0x000000ffff007224 */ /* 0x000fe200078e0005 */
[----:B------:R-:W-:Y:S01]  /*09b0*/  UMOV UR9, UR5 ;  /* 0x0000000500097c82 */ /* 0x000fe20008000000 */
[----:B------:R-:W-:-:S03]  /*09c0*/  USHF.R.U32.HI UR7, URZ, 0x1d, UR18 ;  /* 0x0000001dff077899 */ /* 0x000fc60008011612 */
[----:B------:R-:W-:Y:S01]  /*09d0*/  FSEL R15, R0, UR9, P0 ;  /* 0x00000009000f7c08 */ /* 0x000fe20008000000 */
[----:B0-----:R-:W-:Y:S01]  /*09e0*/  UIADD3 UR10, UP0, UPT, UR6, UR12, URZ ;  /* 0x0000000c060a7290 */ /* 0x001fe2000ff1e0ff */
[----:B------:R-:W-:Y:S01]  /*09f0*/  IMAD.U32 R0, RZ, RZ, UR9 ;  /* 0x00000009ff007e24 */ /* 0x000fe2000f8e00ff */
[----:B------:R-:W-:Y:S01]  /*0a00*/  UIADD3 UR8, UP1, UPT, UR6, UR14, URZ ;  /* 0x0000000e06087290 */ /* 0x000fe2000ff3e0ff */
[----:B------:R-:W-:Y:S01]  /*0a10*/  SEL R4, R4, UR4, P0 ;  /* 0x0000000404047c07 */ /* 0x000fe20008000000 */
[----:B-1----:R-:W-:Y:S02]  /*0a20*/  UIADD3 UR6, UP2, UPT, UR6, UR16, URZ ;  /* 0x0000001006067290 */ /* 0x002fe4000ff5e0ff */
[----:B------:R-:W-:Y:S01]  /*0a30*/  UIADD3.X UR11, UPT, UPT, UR7, UR13, URZ, UP0, !UPT ;  /* 0x0000000d070b7290 */ /* 0x000fe200087fe4ff */
[----:B------:R-:W-:Y:S01]  /*0a40*/  @P1 LOP3.LUT R15, R0, 0x80000, RZ, 0xfc, !PT ;  /* 0x00080000000f1812 */ /* 0x000fe200078efcff */
[----:B------:R-:W-:Y:S01]  /*0a50*/  UIADD3.X UR9, UPT, UPT, UR7, UR15, URZ, UP1, !UPT ;  /* 0x0000000f07097290 */ /* 0x000fe20008ffe4ff */
[----:B------:R-:W-:Y:S01]  /*0a60*/  IMAD.U32 R6, RZ, RZ, UR10 ;  /* 0x0000000aff067e24 */ /* 0x000fe2000f8e00ff */
[----:B------:R-:W-:Y:S01]  /*0a70*/  UIADD3.X UR7, UPT, UPT, UR7, UR17, URZ, UP2, !UPT ;  /* 0x0000001107077290 */ /* 0x000fe200097fe4ff */
[----:B------:R-:W-:-:S02]  /*0a80*/  IMAD.U32 R10, RZ, RZ, UR8 ;  /* 0x00000008ff0a7e24 */ /* 0x000fc4000f8e00ff */
[----:B------:R-:W-:Y:S02]  /*0a90*/  IMAD.U32 R7, RZ, RZ, UR11 ;  /* 0x0000000bff077e24 */ /* 0x000fe4000f8e00ff */
[----:B------:R-:W-:Y:S02]  /*0aa0*/  IMAD.U32 R11, RZ, RZ, UR9 ;  /* 0x00000009ff0b7e24 */ /* 0x000fe4000f8e00ff */
[----:B------:R-:W-:Y:S01]  /*0ab0*/  IMAD.U32 R12, RZ, RZ, UR6 ;  /* 0x00000006ff0c7e24 */ /* 0x000fe2000f8e00ff */
[----:B------:R-:W-:Y:S01]  /*0ac0*/  STG.E.64 desc[UR20][R6.64], R8 ;  /* 0x0000000806007986 */ /* 0x000fe2000c101b14 */
[----:B------:R-:W-:Y:S02]  /*0ad0*/  IMAD.U32 R13, RZ, RZ, UR7 ;  /* 0x00000007ff0d7e24 */ /* 0x000fe4000f8e00ff */
[----:B------:R-:W-:Y:S01]  /*0ae0*/  IMAD.MOV.U32 R5, RZ, RZ, R15 ;  /* 0x000000ffff057224 */ /* 0x000fe200078e000f */
[----:B------:R-:W-:Y:S04]  /*0af0*/  STG.E.64 desc[UR20][R10.64], R2 ;  /* 0x000000020a007986 */ /* 0x000fe8000c101b14 */
[----:B------:R-:W-:Y:S01]  /*0b00*/  STG.E.64 desc[UR20][R12.64], R4 ;  /* 0x000000040c007986 */ /* 0x000fe2000c101b14 */
[----:B------:R-:W-:Y:S05]  /*0b10*/  EXIT ;  /* 0x000000000000794d */ /* 0x000fea0003800000 */
        .weak           $__internal_2_$__cuda_sm20_div_rn_f64_full
        .type           $__internal_2_$__cuda_sm20_div_rn_f64_full,@function
        .size           $__internal_2_$__cuda_sm20_div_rn_f64_full,(.L_x_53 - $__internal_2_$__cuda_sm20_div_rn_f64_full)
$__internal_2_$__cuda_sm20_div_rn_f64_full:
[C---:B------:R-:W-:Y:S01]  /*0b20*/  FSETP.GEU.AND P0, PT, |R11|.reuse, 1.469367938527859385e-39, PT ;  /* 0x001000000b00780b */ /* 0x040fe20003f0e200 */
[----:B------:R-:W-:Y:S01]  /*0b30*/  IMAD.MOV.U32 R16, RZ, RZ, 0x1 ;  /* 0x00000001ff107424 */ /* 0x000fe200078e00ff */
[C---:B------:R-:W-:Y:S01]  /*0b40*/  LOP3.LUT R4, R11.reuse, 0x800fffff, RZ, 0xc0, !PT ;  /* 0x800fffff0b047812 */ /* 0x040fe200078ec0ff */
[----:B------:R-:W-:Y:S01]  /*0b50*/  IMAD.MOV.U32 R21, RZ, RZ, 0x1ca00000 ;  /* 0x1ca00000ff157424 */ /* 0x000fe200078e00ff */
[----:B------:R-:W-:Y:S02]  /*0b60*/  LOP3.LUT R23, R11, 0x7ff00000, RZ, 0xc0, !PT ;  /* 0x7ff000000b177812 */ /* 0x000fe400078ec0ff */
[----:B------:R-:W-:Y:S01]  /*0b70*/  LOP3.LUT R5, R4, 0x3ff00000, RZ, 0xfc, !PT ;  /* 0x3ff0000004057812 */ /* 0x000fe200078efcff */
[----:B------:R-:W-:-:S06]  /*0b80*/  IMAD.MOV.U32 R4, RZ, RZ, R10 ;  /* 0x000000ffff047224 */ /* 0x000fcc00078e000a */
[----:B------:R-:W-:-:S06]  /*0b90*/  @!P0 DMUL R4, R10, 8.98846567431157953865e+307 ;  /* 0x7fe000000a048828 */ /* 0x000fcc0000000000 */
[----:B------:R-:W0:Y:S02]  /*0ba0*/  MUFU.RCP64H R17, R5 ;  /* 0x0000000500117308 */ /* 0x000e240000001800 */
[----:B0-----:R-:W-:-:S08]  /*0bb0*/  DFMA R12, R16, -R4, 1 ;  /* 0x3ff00000100c742b */ /* 0x001fd00000000804 */
[----:B------:R-:W-:-:S08]  /*0bc0*/  DFMA R12, R12, R12, R12 ;  /* 0x0000000c0c0c722b */ /* 0x000fd0000000000c */
[----:B------:R-:W-:Y:S01]  /*0bd0*/  DFMA R16, R16, R12, R16 ;  /* 0x0000000c1010722b */ /* 0x000fe20000000010 */
[----:B------:R-:W-:Y:S02]  /*0be0*/  IMAD.MOV.U32 R13, RZ, RZ, R15 ;  /* 0x000000ffff0d7224 */ /* 0x000fe400078e000f */
[----:B------:R-:W-:-:S03]  /*0bf0*/  IMAD.MOV.U32 R12, RZ, RZ, R14 ;  /* 0x000000ffff0c7224 */ /* 0x000fc600078e000e */
[----:B------:R-:W-:Y:S02]  /*0c00*/  LOP3.LUT R22, R13, 0x7ff00000, RZ, 0xc0, !PT ;  /* 0x7ff000000d167812 */ /* 0x000fe400078ec0ff */
[----:B------:R-:W-:Y:S01]  /*0c10*/  DFMA R18, R16, -R4, 1 ;  /* 0x3ff000001012742b */ /* 0x000fe20000000804 */
[----:B------:R-:W-:Y:S01]  /*0c20*/  IMAD.MOV.U32 R14, RZ, RZ, R12 ;  /* 0x000000ffff0e7224 */ /* 0x000fe200078e000c */
[----:B------:R-:W-:Y:S01]  /*0c30*/  ISETP.GE.U32.AND P1, PT, R22, R23, PT ;  /* 0x000000171600720c */ /* 0x000fe20003f26070 */
[----:B------:R-:W-:-:S03]  /*0c40*/  IMAD.MOV.U32 R20, RZ, RZ, R22 ;  /* 0x000000ffff147224 */ /* 0x000fc600078e0016 */
[----:B------:R-:W-:Y:S02]  /*0c50*/  SEL R15, R21, 0x63400000, !P1 ;  /* 0x63400000150f7807 */ /* 0x000fe40004800000 */
[----:B------:R-:W-:Y:S01]  /*0c60*/  DFMA R16, R16, R18, R16 ;  /* 0x000000121010722b */ /* 0x000fe20000000010 */
[----:B------:R-:W-:Y:S02]  /*0c70*/  FSETP.GEU.AND P1, PT, |R13|, 1.469367938527859385e-39, PT ;  /* 0x001000000d00780b */ /* 0x000fe40003f2e200 */
[----:B------:R-:W-:-:S11]  /*0c80*/  LOP3.LUT R15, R15, 0x800fffff, R13, 0xf8, !PT ;  /* 0x800fffff0f0f7812 */ /* 0x000fd600078ef80d */
[----:B------:R-:W-:Y:S05]  /*0c90*/  @P1 BRA `(.L_x_45) ;  /* 0x0000000000201947 */ /* 0x000fea0003800000 */
        /* <DEDUP_REMOVED lines=8> */
.L_x_45:
[----:B------:R-:W-:Y:S01]  /*0d20*/  @!P0 LOP3.LUT R23, R5, 0x7ff00000, RZ, 0xc0, !PT ;  /* 0x7ff0000005178812 */ /* 0x000fe200078ec0ff */
[----:B------:R-:W-:Y:S01]  /*0d30*/  VIADD R26, R20, 0xffffffff ;  /* 0xffffffff141a7836 */ /* 0x000fe20000000000 */
[----:B------:R-:W-:-:S03]  /*0d40*/  DMUL R18, R16, R14 ;  /* 0x0000000e10127228 */ /* 0x000fc60000000000 */
[----:B------:R-:W-:Y:S01]  /*0d50*/  VIADD R27, R23, 0xffffffff ;  /* 0xffffffff171b7836 */ /* 0x000fe20000000000 */
[----:B------:R-:W-:-:S04]  /*0d60*/  ISETP.GT.U32.AND P0, PT, R26, 0x7feffffe, PT ;  /* 0x7feffffe1a00780c */ /* 0x000fc80003f04070 */
[----:B------:R-:W-:Y:S01]  /*0d70*/  ISETP.GT.U32.OR P0, PT, R27, 0x7feffffe, P0 ;  /* 0x7feffffe1b00780c */ /* 0x000fe20000704470 */
[----:B------:R-:W-:-:S08]  /*0d80*/  DFMA R24, R18, -R4, R14 ;  /* 0x800000041218722b */ /* 0x000fd0000000000e */
[----:B------:R-:W-:-:S04]  /*0d90*/  DFMA R16, R16, R24, R18 ;  /* 0x000000181010722b */ /* 0x000fc80000000012 */
[----:B------:R-:W-:Y:S07]  /*0da0*/  @P0 BRA `(.L_x_46) ;  /* 0x00000000006c0947 */ /* 0x000fee0003800000 */
        /* <DEDUP_REMOVED lines=17> */
[----:B------:R-:W-:Y:S02]  /*0ec0*/  IMAD.MOV R5, RZ, RZ, -R12 ;  /* 0x000000ffff057224 */ /* 0x000fe400078e0a0c */
[----:B------:R-:W-:-:S06]  /*0ed0*/  IMAD.MOV.U32 R4, RZ, RZ, RZ ;  /* 0x000000ffff047224 */ /* 0x000fcc00078e00ff */
[----:B------:R-:W-:Y:S02]  /*0ee0*/  DFMA R4, R18, -R4, R16 ;  /* 0x800000041204722b */ /* 0x000fe40000000010 */
[----:B------:R-:W-:-:S04]  /*0ef0*/  DMUL.RP R16, R16, R20 ;  /* 0x0000001410107228 */ /* 0x000fc80000008000 */
[----:B------:R-:W-:-:S04]  /*0f00*/  IADD3 R4, PT, PT, -R12, -0x43300000, RZ ;  /* 0xbcd000000c047810 */ /* 0x000fc80007ffe1ff */
[----:B------:R-:W-:Y:S02]  /*0f10*/  FSETP.NEU.AND P0, PT, |R5|, R4, PT ;  /* 0x000000040500720b */ /* 0x000fe40003f0d200 */
[----:B------:R-:W-:Y:S02]  /*0f20*/  LOP3.LUT R11, R17, R11, RZ, 0x3c, !PT ;  /* 0x0000000b110b7212 */ /* 0x000fe400078e3cff */
[----:B------:R-:W-:Y:S02]  /*0f30*/  FSEL R18, R16, R18, !P0 ;  /* 0x0000001210127208 */ /* 0x000fe40004000000 */
[----:B------:R-:W-:Y:S01]  /*0f40*/  FSEL R19, R11, R19, !P0 ;  /* 0x000000130b137208 */ /* 0x000fe20004000000 */
[----:B------:R-:W-:Y:S06]  /*0f50*/  BRA `(.L_x_47) ;  /* 0x0000000000547947 */ /* 0x000fec0003800000 */
.L_x_46:
[----:B------:R-:W-:-:S14]  /*0f60*/  DSETP.NAN.AND P0, PT, R12, R12, PT ;  /* 0x0000000c0c00722a */ /* 0x000fdc0003f08000 */
[----:B------:R-:W-:Y:S05]  /*0f70*/  @P0 BRA `(.L_x_48) ;  /* 0x0000000000440947 */ /* 0x000fea0003800000 */
[----:B------:R-:W-:-:S14]  /*0f80*/  DSETP.NAN.AND P0, PT, R10, R10, PT ;  /* 0x0000000a0a00722a */ /* 0x000fdc0003f08000 */
[----:B------:R-:W-:Y:S05]  /*0f90*/  @P0 BRA `(.L_x_49) ;  /* 0x0000000000300947 */ /* 0x000fea0003800000 */
[----:B------:R-:W-:Y:S01]  /*0fa0*/  ISETP.NE.AND P0, PT, R20, R23, PT ;  /* 0x000000171400720c */ /* 0x000fe20003f05270 */
[----:B------:R-:W-:Y:S02]  /*0fb0*/  IMAD.MOV.U32 R18, RZ, RZ, 0x0 ;  /* 0x00000000ff127424 */ /* 0x000fe400078e00ff */
[----:B------:R-:W-:-:S10]  /*0fc0*/  IMAD.MOV.U32 R19, RZ, RZ, -0x80000 ;  /* 0xfff80000ff137424 */ /* 0x000fd400078e00ff */
        /* <DEDUP_REMOVED lines=9> */
.L_x_49:
[----:B------:R-:W-:Y:S01]  /*1060*/  LOP3.LUT R19, R11, 0x80000, RZ, 0xfc, !PT ;  /* 0x000800000b137812 */ /* 0x000fe200078efcff */
[----:B------:R-:W-:Y:S01]  /*1070*/  IMAD.MOV.U32 R18, RZ, RZ, R10 ;  /* 0x000000ffff127224 */ /* 0x000fe200078e000a */
[----:B------:R-:W-:Y:S06]  /*1080*/  BRA `(.L_x_47) ;  /* 0x0000000000087947 */ /* 0x000fec0003800000 */
.L_x_48:
[----:B------:R-:W-:Y:S01]  /*1090*/  LOP3.LUT R19, R13, 0x80000, RZ, 0xfc, !PT ;  /* 0x000800000d137812 */ /* 0x000fe200078efcff */
[----:B------:R-:W-:-:S07]  /*10a0*/  IMAD.MOV.U32 R18, RZ, RZ, R12 ;  /* 0x000000ffff127224 */ /* 0x000fce00078e000c */
.L_x_47:
[----:B------:R-:W-:Y:S02]  /*10b0*/  IMAD.MOV.U32 R4, RZ, RZ, R0 ;  /* 0x000000ffff047224 */ /* 0x000fe400078e0000 */
[----:B------:R-:W-:-:S04]  /*10c0*/  IMAD.MOV.U32 R5, RZ, RZ, 0x0 ;  /* 0x00000000ff057424 */ /* 0x000fc800078e00ff */
[----:B------:R-:W-:Y:S05]  /*10d0*/  RET.REL.NODEC R4 `(_ZN10imp_picard21moments_kernel_doubleEPKdS1_iidPdS2_S2_) ;  /* 0xffffffec04c87950 */ /* 0x000fea0003c3ffff */
.L_x_50:
        /* <DEDUP_REMOVED lines=10> */
.L_x_53:


//--------------------- .nv.shared.reserved.0     --------------------------
	.section	.nv.shared.reserved.0,"aw",@nobits
	.weak		__nv_reservedSMEM_offset_0_alias
	.size		__nv_reservedSMEM_offset_0_alias, 0, 64
	.other		__nv_reservedSMEM_offset_0_alias,@"STO_CUDA_RESERVED_SHARED STV_DEFAULT"
__nv_reservedSMEM_offset_0_alias:
	.zero		0
	.zero		64


//--------------------- .nv.shared._ZN10imp_picard21moments_kernel_doubleEPKdS1_iidPdS2_S2_ --------------------------
	.section	.nv.shared._ZN10imp_picard21moments_kernel_doubleEPKdS1_iidPdS2_S2_,"aw",@nobits
	.sectionflags	@""
	.align	8
.nv.shared._ZN10imp_picard21moments_kernel_doubleEPKdS1_iidPdS2_S2_:
	.zero		7168


//--------------------- .nv.constant0._ZN10imp_picard34scatter_and_residual_kernel_doubleEPKdS1_PdiiS2_ --------------------------
	.section	.nv.constant0._ZN10imp_picard34scatter_and_residual_kernel_doubleEPKdS1_PdiiS2_,"a",@progbits
	.sectionflags	@""
	.align	4
.nv.constant0._ZN10imp_picard34scatter_and_residual_kernel_doubleEPKdS1_PdiiS2_:
	.zero		936


//--------------------- .nv.constant0._ZN10imp_picard26build_system_kernel_doubleEPKdS1_S1_S1_S1_iiddddPdS2_S2_S2_ --------------------------
	.section	.nv.constant0._ZN10imp_picard26build_system_kernel_doubleEPKdS1_S1_S1_S1_iiddddPdS2_S2_S2_,"a",@progbits
	.sectionflags	@""
	.align	4
.nv.constant0._ZN10imp_picard26build_system_kernel_doubleEPKdS1_S1_S1_S1_iiddddPdS2_S2_S2_:
	.zero		1008


//--------------------- .nv.constant0._ZN10imp_picard21moments_kernel_doubleEPKdS1_iidPdS2_S2_ --------------------------
	.section	.nv.constant0._ZN10imp_picard21moments_kernel_doubleEPKdS1_iidPdS2_S2_,"a",@progbits
	.sectionflags	@""
	.align	4
.nv.constant0._ZN10imp_picard21moments_kernel_doubleEPKdS1_iidPdS2_S2_:
	.zero		952


//--------------------- SYMBOLS --------------------------

	.type		.nv.reservedSmem.offset0,@object
	.size		.nv.reservedSmem.offset0,0x4
	.type		.nv.reservedSmem.cap,@object
	.size		.nv.reservedSmem.cap,0x4
